//
// Generated by NVIDIA NVVM Compiler
//
// Compiler Build ID: CL-36424714
// Cuda compilation tools, release 13.0, V13.0.88
// Based on NVVM 20.0.0
//

.version 9.0
.target sm_100
.address_size 64

	// .globl	_Z17device_substitutePfS_j
// _ZZ18device_gauss_solvePfjS_E1i has been demoted
// _ZZ18device_gauss_solvePfjS_E3max has been demoted
// _ZZ18device_gauss_solvePfjS_E2Ab has been demoted

.visible .entry _Z17device_substitutePfS_j(
	.param .u64 .ptr .align 1 _Z17device_substitutePfS_j_param_0,
	.param .u64 .ptr .align 1 _Z17device_substitutePfS_j_param_1,
	.param .u32 _Z17device_substitutePfS_j_param_2
)
{
	.reg .pred 	%p<15>;
	.reg .b16 	%rs<18>;
	.reg .b32 	%r<125>;
	.reg .b32 	%f<120>;
	.reg .b64 	%rd<135>;

	ld.param.u64 	%rd3, [_Z17device_substitutePfS_j_param_0];
	ld.param.u64 	%rd4, [_Z17device_substitutePfS_j_param_1];
	ld.param.u32 	%r37, [_Z17device_substitutePfS_j_param_2];
	cvta.to.global.u64 	%rd1, %rd3;
	cvta.to.global.u64 	%rd2, %rd4;
	mov.u32 	%r38, %tid.y;
	mov.u32 	%r39, %ntid.x;
	mul.lo.s32 	%r40, %r38, %r39;
	mov.u32 	%r41, %tid.x;
	or.b32  	%r42, %r40, %r41;
	setp.ne.s32 	%p1, %r42, 0;
	setp.eq.s32 	%p2, %r37, 0;
	or.pred  	%p3, %p1, %p2;
	@%p3 bra 	$L__BB0_18;
	add.s32 	%r1, %r37, 1;
	add.s32 	%r2, %r37, 2;
	not.b32 	%r3, %r37;
	cvt.u16.u32 	%rs10, %r37;
	xor.b16  	%rs1, %rs10, 15;
	xor.b16  	%rs2, %rs10, 7;
	neg.s32 	%r4, %r37;
	mov.b32 	%r114, 0;
	mov.b16 	%rs16, 0;
	mov.u16 	%rs17, %rs16;
	mov.u32 	%r115, %r37;
$L__BB0_2:
	add.s16 	%rs11, %rs16, %rs2;
	sub.s32 	%r44, %r2, %r114;
	max.u32 	%r7, %r44, %r1;
	cvt.u16.u32 	%rs12, %r7;
	add.s16 	%rs5, %rs11, %rs12;
	add.s32 	%r45, %r114, %r3;
	add.s32 	%r8, %r7, %r45;
	add.s32 	%r121, %r115, 1;
	setp.gt.u32 	%p4, %r121, %r37;
	mov.f32 	%f119, 0f00000000;
	@%p4 bra 	$L__BB0_17;
	add.s32 	%r46, %r8, -1;
	add.s32 	%r47, %r115, -1;
	mul.lo.s32 	%r10, %r47, %r1;
	setp.lt.u32 	%p5, %r46, 15;
	mov.f32 	%f119, 0f00000000;
	mov.u32 	%r122, %r115;
	@%p5 bra 	$L__BB0_7;
	and.b32  	%r48, %r8, -16;
	add.s32 	%r118, %r115, 7;
	add.s32 	%r49, %r4, %r115;
	add.s32 	%r50, %r49, %r114;
	sub.s32 	%r117, %r50, %r48;
	add.s32 	%r116, %r115, %r10;
	mov.f32 	%f119, 0f00000000;
$L__BB0_5:
	.pragma "nounroll";
	add.s32 	%r51, %r118, -6;
	add.s32 	%r52, %r118, -7;
	mul.wide.u32 	%rd5, %r116, 4;
	add.s64 	%rd6, %rd2, %rd5;
	ld.global.f32 	%f19, [%rd6];
	mul.wide.u32 	%rd7, %r52, 4;
	add.s64 	%rd8, %rd1, %rd7;
	ld.global.f32 	%f20, [%rd8];
	fma.rn.f32 	%f21, %f19, %f20, %f119;
	add.s32 	%r53, %r118, -5;
	add.s32 	%r54, %r116, 1;
	mul.wide.u32 	%rd9, %r54, 4;
	add.s64 	%rd10, %rd2, %rd9;
	ld.global.f32 	%f22, [%rd10];
	mul.wide.u32 	%rd11, %r51, 4;
	add.s64 	%rd12, %rd1, %rd11;
	ld.global.f32 	%f23, [%rd12];
	fma.rn.f32 	%f24, %f22, %f23, %f21;
	add.s32 	%r55, %r118, -4;
	add.s32 	%r56, %r116, 2;
	mul.wide.u32 	%rd13, %r56, 4;
	add.s64 	%rd14, %rd2, %rd13;
	ld.global.f32 	%f25, [%rd14];
	mul.wide.u32 	%rd15, %r53, 4;
	add.s64 	%rd16, %rd1, %rd15;
	ld.global.f32 	%f26, [%rd16];
	fma.rn.f32 	%f27, %f25, %f26, %f24;
	add.s32 	%r57, %r118, -3;
	add.s32 	%r58, %r116, 3;
	mul.wide.u32 	%rd17, %r58, 4;
	add.s64 	%rd18, %rd2, %rd17;
	ld.global.f32 	%f28, [%rd18];
	mul.wide.u32 	%rd19, %r55, 4;
	add.s64 	%rd20, %rd1, %rd19;
	ld.global.f32 	%f29, [%rd20];
	fma.rn.f32 	%f30, %f28, %f29, %f27;
	add.s32 	%r59, %r118, -2;
	add.s32 	%r60, %r116, 4;
	mul.wide.u32 	%rd21, %r60, 4;
	add.s64 	%rd22, %rd2, %rd21;
	ld.global.f32 	%f31, [%rd22];
	mul.wide.u32 	%rd23, %r57, 4;
	add.s64 	%rd24, %rd1, %rd23;
	ld.global.f32 	%f32, [%rd24];
	fma.rn.f32 	%f33, %f31, %f32, %f30;
	add.s32 	%r61, %r118, -1;
	add.s32 	%r62, %r116, 5;
	mul.wide.u32 	%rd25, %r62, 4;
	add.s64 	%rd26, %rd2, %rd25;
	ld.global.f32 	%f34, [%rd26];
	mul.wide.u32 	%rd27, %r59, 4;
	add.s64 	%rd28, %rd1, %rd27;
	ld.global.f32 	%f35, [%rd28];
	fma.rn.f32 	%f36, %f34, %f35, %f33;
	add.s32 	%r63, %r118, 8;
	add.s32 	%r64, %r116, 6;
	mul.wide.u32 	%rd29, %r64, 4;
	add.s64 	%rd30, %rd2, %rd29;
	ld.global.f32 	%f37, [%rd30];
	mul.wide.u32 	%rd31, %r61, 4;
	add.s64 	%rd32, %rd1, %rd31;
	ld.global.f32 	%f38, [%rd32];
	fma.rn.f32 	%f39, %f37, %f38, %f36;
	add.s32 	%r65, %r118, 1;
	add.s32 	%r66, %r116, 7;
	mul.wide.u32 	%rd33, %r66, 4;
	add.s64 	%rd34, %rd2, %rd33;
	ld.global.f32 	%f40, [%rd34];
	mul.wide.u32 	%rd35, %r118, 4;
	add.s64 	%rd36, %rd1, %rd35;
	ld.global.f32 	%f41, [%rd36];
	fma.rn.f32 	%f42, %f40, %f41, %f39;
	add.s32 	%r67, %r118, 2;
	add.s32 	%r68, %r116, 8;
	mul.wide.u32 	%rd37, %r68, 4;
	add.s64 	%rd38, %rd2, %rd37;
	ld.global.f32 	%f43, [%rd38];
	mul.wide.u32 	%rd39, %r65, 4;
	add.s64 	%rd40, %rd1, %rd39;
	ld.global.f32 	%f44, [%rd40];
	fma.rn.f32 	%f45, %f43, %f44, %f42;
	add.s32 	%r69, %r118, 3;
	add.s32 	%r70, %r116, 9;
	mul.wide.u32 	%rd41, %r70, 4;
	add.s64 	%rd42, %rd2, %rd41;
	ld.global.f32 	%f46, [%rd42];
	mul.wide.u32 	%rd43, %r67, 4;
	add.s64 	%rd44, %rd1, %rd43;
	ld.global.f32 	%f47, [%rd44];
	fma.rn.f32 	%f48, %f46, %f47, %f45;
	add.s32 	%r71, %r118, 4;
	add.s32 	%r72, %r116, 10;
	mul.wide.u32 	%rd45, %r72, 4;
	add.s64 	%rd46, %rd2, %rd45;
	ld.global.f32 	%f49, [%rd46];
	mul.wide.u32 	%rd47, %r69, 4;
	add.s64 	%rd48, %rd1, %rd47;
	ld.global.f32 	%f50, [%rd48];
	fma.rn.f32 	%f51, %f49, %f50, %f48;
	add.s32 	%r73, %r118, 5;
	add.s32 	%r74, %r116, 11;
	mul.wide.u32 	%rd49, %r74, 4;
	add.s64 	%rd50, %rd2, %rd49;
	ld.global.f32 	%f52, [%rd50];
	mul.wide.u32 	%rd51, %r71, 4;
	add.s64 	%rd52, %rd1, %rd51;
	ld.global.f32 	%f53, [%rd52];
	fma.rn.f32 	%f54, %f52, %f53, %f51;
	add.s32 	%r75, %r118, 6;
	add.s32 	%r76, %r116, 12;
	mul.wide.u32 	%rd53, %r76, 4;
	add.s64 	%rd54, %rd2, %rd53;
	ld.global.f32 	%f55, [%rd54];
	mul.wide.u32 	%rd55, %r73, 4;
	add.s64 	%rd56, %rd1, %rd55;
	ld.global.f32 	%f56, [%rd56];
	fma.rn.f32 	%f57, %f55, %f56, %f54;
	add.s32 	%r77, %r118, 7;
	add.s32 	%r78, %r116, 13;
	mul.wide.u32 	%rd57, %r78, 4;
	add.s64 	%rd58, %rd2, %rd57;
	ld.global.f32 	%f58, [%rd58];
	mul.wide.u32 	%rd59, %r75, 4;
	add.s64 	%rd60, %rd1, %rd59;
	ld.global.f32 	%f59, [%rd60];
	fma.rn.f32 	%f60, %f58, %f59, %f57;
	add.s32 	%r79, %r116, 14;
	mul.wide.u32 	%rd61, %r79, 4;
	add.s64 	%rd62, %rd2, %rd61;
	ld.global.f32 	%f61, [%rd62];
	mul.wide.u32 	%rd63, %r77, 4;
	add.s64 	%rd64, %rd1, %rd63;
	ld.global.f32 	%f62, [%rd64];
	fma.rn.f32 	%f63, %f61, %f62, %f60;
	add.s32 	%r80, %r116, 15;
	mul.wide.u32 	%rd65, %r80, 4;
	add.s64 	%rd66, %rd2, %rd65;
	ld.global.f32 	%f64, [%rd66];
	mul.wide.u32 	%rd67, %r63, 4;
	add.s64 	%rd68, %rd1, %rd67;
	ld.global.f32 	%f65, [%rd68];
	fma.rn.f32 	%f119, %f64, %f65, %f63;
	add.s32 	%r118, %r118, 16;
	add.s32 	%r117, %r117, 16;
	add.s32 	%r116, %r116, 16;
	setp.ne.s32 	%p6, %r117, 0;
	@%p6 bra 	$L__BB0_5;
	add.s32 	%r121, %r118, -6;
	add.s32 	%r122, %r118, -7;
$L__BB0_7:
	and.b32  	%r81, %r8, 15;
	setp.eq.s32 	%p7, %r81, 0;
	@%p7 bra 	$L__BB0_17;
	add.s16 	%rs14, %rs17, %rs1;
	add.s16 	%rs15, %rs14, %rs12;
	cvt.u32.u16 	%r82, %rs15;
	and.b32  	%r24, %r82, 15;
	add.s32 	%r83, %r24, -1;
	setp.lt.u32 	%p8, %r83, 7;
	@%p8 bra 	$L__BB0_10;
	add.s32 	%r84, %r122, %r10;
	mul.wide.u32 	%rd69, %r84, 4;
	add.s64 	%rd70, %rd2, %rd69;
	ld.global.f32 	%f67, [%rd70];
	mul.wide.u32 	%rd71, %r122, 4;
	add.s64 	%rd72, %rd1, %rd71;
	ld.global.f32 	%f68, [%rd72];
	fma.rn.f32 	%f69, %f67, %f68, %f119;
	add.s32 	%r85, %r121, 1;
	add.s32 	%r86, %r121, %r10;
	mul.wide.u32 	%rd73, %r86, 4;
	add.s64 	%rd74, %rd2, %rd73;
	ld.global.f32 	%f70, [%rd74];
	mul.wide.u32 	%rd75, %r121, 4;
	add.s64 	%rd76, %rd1, %rd75;
	ld.global.f32 	%f71, [%rd76];
	fma.rn.f32 	%f72, %f70, %f71, %f69;
	add.s32 	%r87, %r121, 2;
	add.s32 	%r88, %r86, 1;
	mul.wide.u32 	%rd77, %r88, 4;
	add.s64 	%rd78, %rd2, %rd77;
	ld.global.f32 	%f73, [%rd78];
	mul.wide.u32 	%rd79, %r85, 4;
	add.s64 	%rd80, %rd1, %rd79;
	ld.global.f32 	%f74, [%rd80];
	fma.rn.f32 	%f75, %f73, %f74, %f72;
	add.s32 	%r89, %r121, 3;
	add.s32 	%r90, %r86, 2;
	mul.wide.u32 	%rd81, %r90, 4;
	add.s64 	%rd82, %rd2, %rd81;
	ld.global.f32 	%f76, [%rd82];
	mul.wide.u32 	%rd83, %r87, 4;
	add.s64 	%rd84, %rd1, %rd83;
	ld.global.f32 	%f77, [%rd84];
	fma.rn.f32 	%f78, %f76, %f77, %f75;
	add.s32 	%r91, %r121, 4;
	add.s32 	%r92, %r86, 3;
	mul.wide.u32 	%rd85, %r92, 4;
	add.s64 	%rd86, %rd2, %rd85;
	ld.global.f32 	%f79, [%rd86];
	mul.wide.u32 	%rd87, %r89, 4;
	add.s64 	%rd88, %rd1, %rd87;
	ld.global.f32 	%f80, [%rd88];
	fma.rn.f32 	%f81, %f79, %f80, %f78;
	add.s32 	%r93, %r121, 5;
	add.s32 	%r94, %r86, 4;
	mul.wide.u32 	%rd89, %r94, 4;
	add.s64 	%rd90, %rd2, %rd89;
	ld.global.f32 	%f82, [%rd90];
	mul.wide.u32 	%rd91, %r91, 4;
	add.s64 	%rd92, %rd1, %rd91;
	ld.global.f32 	%f83, [%rd92];
	fma.rn.f32 	%f84, %f82, %f83, %f81;
	add.s32 	%r95, %r121, 6;
	add.s32 	%r96, %r86, 5;
	mul.wide.u32 	%rd93, %r96, 4;
	add.s64 	%rd94, %rd2, %rd93;
	ld.global.f32 	%f85, [%rd94];
	mul.wide.u32 	%rd95, %r93, 4;
	add.s64 	%rd96, %rd1, %rd95;
	ld.global.f32 	%f86, [%rd96];
	fma.rn.f32 	%f87, %f85, %f86, %f84;
	add.s32 	%r97, %r86, 6;
	mul.wide.u32 	%rd97, %r97, 4;
	add.s64 	%rd98, %rd2, %rd97;
	ld.global.f32 	%f88, [%rd98];
	mul.wide.u32 	%rd99, %r95, 4;
	add.s64 	%rd100, %rd1, %rd99;
	ld.global.f32 	%f89, [%rd100];
	fma.rn.f32 	%f119, %f88, %f89, %f87;
	add.s32 	%r122, %r121, 7;
	add.s32 	%r121, %r121, 8;
$L__BB0_10:
	and.b32  	%r98, %r24, 7;
	setp.eq.s32 	%p9, %r98, 0;
	@%p9 bra 	$L__BB0_17;
	cvt.u32.u16 	%r99, %rs5;
	and.b32  	%r100, %r99, 7;
	and.b32  	%r29, %r99, 3;
	add.s32 	%r101, %r100, -1;
	setp.lt.u32 	%p10, %r101, 3;
	@%p10 bra 	$L__BB0_13;
	add.s32 	%r102, %r122, %r10;
	mul.wide.u32 	%rd101, %r102, 4;
	add.s64 	%rd102, %rd2, %rd101;
	ld.global.f32 	%f91, [%rd102];
	mul.wide.u32 	%rd103, %r122, 4;
	add.s64 	%rd104, %rd1, %rd103;
	ld.global.f32 	%f92, [%rd104];
	fma.rn.f32 	%f93, %f91, %f92, %f119;
	add.s32 	%r103, %r121, 1;
	add.s32 	%r104, %r121, %r10;
	mul.wide.u32 	%rd105, %r104, 4;
	add.s64 	%rd106, %rd2, %rd105;
	ld.global.f32 	%f94, [%rd106];
	mul.wide.u32 	%rd107, %r121, 4;
	add.s64 	%rd108, %rd1, %rd107;
	ld.global.f32 	%f95, [%rd108];
	fma.rn.f32 	%f96, %f94, %f95, %f93;
	add.s32 	%r105, %r121, 2;
	add.s32 	%r106, %r104, 1;
	mul.wide.u32 	%rd109, %r106, 4;
	add.s64 	%rd110, %rd2, %rd109;
	ld.global.f32 	%f97, [%rd110];
	mul.wide.u32 	%rd111, %r103, 4;
	add.s64 	%rd112, %rd1, %rd111;
	ld.global.f32 	%f98, [%rd112];
	fma.rn.f32 	%f99, %f97, %f98, %f96;
	add.s32 	%r107, %r104, 2;
	mul.wide.u32 	%rd113, %r107, 4;
	add.s64 	%rd114, %rd2, %rd113;
	ld.global.f32 	%f100, [%rd114];
	mul.wide.u32 	%rd115, %r105, 4;
	add.s64 	%rd116, %rd1, %rd115;
	ld.global.f32 	%f101, [%rd116];
	fma.rn.f32 	%f119, %f100, %f101, %f99;
	add.s32 	%r122, %r121, 3;
	add.s32 	%r121, %r121, 4;
$L__BB0_13:
	setp.eq.s32 	%p11, %r29, 0;
	@%p11 bra 	$L__BB0_17;
	add.s32 	%r108, %r122, %r10;
	mul.wide.u32 	%rd117, %r108, 4;
	add.s64 	%rd118, %rd2, %rd117;
	ld.global.f32 	%f102, [%rd118];
	mul.wide.u32 	%rd119, %r122, 4;
	add.s64 	%rd120, %rd1, %rd119;
	ld.global.f32 	%f103, [%rd120];
	fma.rn.f32 	%f119, %f102, %f103, %f119;
	setp.eq.s32 	%p12, %r29, 1;
	@%p12 bra 	$L__BB0_17;
	add.s32 	%r34, %r121, %r10;
	mul.wide.u32 	%rd121, %r34, 4;
	add.s64 	%rd122, %rd2, %rd121;
	ld.global.f32 	%f104, [%rd122];
	mul.wide.u32 	%rd123, %r121, 4;
	add.s64 	%rd124, %rd1, %rd123;
	ld.global.f32 	%f105, [%rd124];
	fma.rn.f32 	%f119, %f104, %f105, %f119;
	setp.eq.s32 	%p13, %r29, 2;
	@%p13 bra 	$L__BB0_17;
	add.s32 	%r109, %r34, 1;
	mul.wide.u32 	%rd125, %r109, 4;
	add.s64 	%rd126, %rd2, %rd125;
	ld.global.f32 	%f106, [%rd126];
	add.s32 	%r110, %r121, 1;
	mul.wide.u32 	%rd127, %r110, 4;
	add.s64 	%rd128, %rd1, %rd127;
	ld.global.f32 	%f107, [%rd128];
	fma.rn.f32 	%f119, %f106, %f107, %f119;
$L__BB0_17:
	add.s32 	%r115, %r115, -1;
	mul.lo.s32 	%r111, %r115, %r1;
	add.s32 	%r112, %r111, %r37;
	mul.wide.u32 	%rd129, %r112, 4;
	add.s64 	%rd130, %rd2, %rd129;
	ld.global.f32 	%f108, [%rd130];
	sub.f32 	%f109, %f108, %f119;
	add.s32 	%r113, %r115, %r111;
	mul.wide.u32 	%rd131, %r113, 4;
	add.s64 	%rd132, %rd2, %rd131;
	ld.global.f32 	%f110, [%rd132];
	div.rn.f32 	%f111, %f109, %f110;
	mul.wide.u32 	%rd133, %r115, 4;
	add.s64 	%rd134, %rd1, %rd133;
	st.global.f32 	[%rd134], %f111;
	setp.ne.s32 	%p14, %r115, 0;
	add.s32 	%r114, %r114, 1;
	add.s16 	%rs17, %rs17, 1;
	add.s16 	%rs16, %rs16, 1;
	@%p14 bra 	$L__BB0_2;
$L__BB0_18:
	ret;

}
	// .globl	_Z18device_gauss_solvePfjS_
.visible .entry _Z18device_gauss_solvePfjS_(
	.param .u64 .ptr .align 1 _Z18device_gauss_solvePfjS__param_0,
	.param .u32 _Z18device_gauss_solvePfjS__param_1,
	.param .u64 .ptr .align 1 _Z18device_gauss_solvePfjS__param_2
)
{
	.local .align 8 .b8 	__local_depot1[88];
	.reg .b64 	%SP;
	.reg .b64 	%SPL;
	.reg .pred 	%p<89>;
	.reg .b16 	%rs<18>;
	.reg .b32 	%r<471>;
	.reg .b32 	%f<360>;
	.reg .b64 	%rd<112>;
	// demoted variable
	.shared .align 4 .u32 _ZZ18device_gauss_solvePfjS_E1i;
	// demoted variable
	.shared .align 4 .u32 _ZZ18device_gauss_solvePfjS_E3max;
	// demoted variable
	.shared .align 4 .b8 _ZZ18device_gauss_solvePfjS_E2Ab[2024];
	mov.u64 	%SPL, __local_depot1;
	ld.param.u64 	%rd19, [_Z18device_gauss_solvePfjS__param_0];
	ld.param.u32 	%r162, [_Z18device_gauss_solvePfjS__param_1];
	ld.param.u64 	%rd20, [_Z18device_gauss_solvePfjS__param_2];
	cvta.to.global.u64 	%rd1, %rd19;
	cvta.to.global.u64 	%rd2, %rd20;
	add.u64 	%rd3, %SPL, 0;
	mov.u32 	%r1, %tid.y;
	mov.u32 	%r163, %ntid.x;
	mul.lo.s32 	%r164, %r1, %r163;
	mov.u32 	%r2, %tid.x;
	or.b32  	%r3, %r164, %r2;
	setp.ne.s32 	%p1, %r3, 0;
	@%p1 bra 	$L__BB1_14;
	mov.b32 	%r165, 1;
	st.shared.u32 	[_ZZ18device_gauss_solvePfjS_E1i], %r165;
	mad.lo.s32 	%r4, %r162, %r162, %r162;
	setp.eq.s32 	%p2, %r4, 0;
	@%p2 bra 	$L__BB1_14;
	and.b32  	%r5, %r4, 15;
	setp.lt.u32 	%p3, %r4, 16;
	mov.b32 	%r414, 0;
	@%p3 bra 	$L__BB1_5;
	and.b32  	%r414, %r4, -16;
	mov.b32 	%r412, 0;
	mov.u32 	%r169, _ZZ18device_gauss_solvePfjS_E2Ab;
$L__BB1_4:
	.pragma "nounroll";
	mul.wide.u32 	%rd22, %r412, 4;
	add.s64 	%rd23, %rd1, %rd22;
	ld.global.f32 	%f15, [%rd23];
	shl.b32 	%r168, %r412, 2;
	add.s32 	%r170, %r169, %r168;
	st.shared.f32 	[%r170], %f15;
	ld.global.f32 	%f16, [%rd23+4];
	st.shared.f32 	[%r170+4], %f16;
	ld.global.f32 	%f17, [%rd23+8];
	st.shared.f32 	[%r170+8], %f17;
	ld.global.f32 	%f18, [%rd23+12];
	st.shared.f32 	[%r170+12], %f18;
	ld.global.f32 	%f19, [%rd23+16];
	st.shared.f32 	[%r170+16], %f19;
	ld.global.f32 	%f20, [%rd23+20];
	st.shared.f32 	[%r170+20], %f20;
	ld.global.f32 	%f21, [%rd23+24];
	st.shared.f32 	[%r170+24], %f21;
	ld.global.f32 	%f22, [%rd23+28];
	st.shared.f32 	[%r170+28], %f22;
	ld.global.f32 	%f23, [%rd23+32];
	st.shared.f32 	[%r170+32], %f23;
	ld.global.f32 	%f24, [%rd23+36];
	st.shared.f32 	[%r170+36], %f24;
	ld.global.f32 	%f25, [%rd23+40];
	st.shared.f32 	[%r170+40], %f25;
	ld.global.f32 	%f26, [%rd23+44];
	st.shared.f32 	[%r170+44], %f26;
	ld.global.f32 	%f27, [%rd23+48];
	st.shared.f32 	[%r170+48], %f27;
	ld.global.f32 	%f28, [%rd23+52];
	st.shared.f32 	[%r170+52], %f28;
	ld.global.f32 	%f29, [%rd23+56];
	st.shared.f32 	[%r170+56], %f29;
	ld.global.f32 	%f30, [%rd23+60];
	st.shared.f32 	[%r170+60], %f30;
	add.s32 	%r412, %r412, 16;
	setp.ne.s32 	%p4, %r412, %r414;
	@%p4 bra 	$L__BB1_4;
$L__BB1_5:
	setp.eq.s32 	%p5, %r5, 0;
	@%p5 bra 	$L__BB1_14;
	and.b32  	%r10, %r4, 7;
	setp.lt.u32 	%p6, %r5, 8;
	@%p6 bra 	$L__BB1_8;
	mul.wide.u32 	%rd24, %r414, 4;
	add.s64 	%rd25, %rd1, %rd24;
	ld.global.f32 	%f31, [%rd25];
	shl.b32 	%r171, %r414, 2;
	mov.u32 	%r172, _ZZ18device_gauss_solvePfjS_E2Ab;
	add.s32 	%r173, %r172, %r171;
	st.shared.f32 	[%r173], %f31;
	ld.global.f32 	%f32, [%rd25+4];
	st.shared.f32 	[%r173+4], %f32;
	ld.global.f32 	%f33, [%rd25+8];
	st.shared.f32 	[%r173+8], %f33;
	ld.global.f32 	%f34, [%rd25+12];
	st.shared.f32 	[%r173+12], %f34;
	ld.global.f32 	%f35, [%rd25+16];
	st.shared.f32 	[%r173+16], %f35;
	ld.global.f32 	%f36, [%rd25+20];
	st.shared.f32 	[%r173+20], %f36;
	ld.global.f32 	%f37, [%rd25+24];
	st.shared.f32 	[%r173+24], %f37;
	ld.global.f32 	%f38, [%rd25+28];
	st.shared.f32 	[%r173+28], %f38;
	add.s32 	%r414, %r414, 8;
$L__BB1_8:
	setp.eq.s32 	%p7, %r10, 0;
	@%p7 bra 	$L__BB1_14;
	and.b32  	%r13, %r4, 3;
	setp.lt.u32 	%p8, %r10, 4;
	@%p8 bra 	$L__BB1_11;
	mul.wide.u32 	%rd26, %r414, 4;
	add.s64 	%rd27, %rd1, %rd26;
	ld.global.f32 	%f39, [%rd27];
	shl.b32 	%r174, %r414, 2;
	mov.u32 	%r175, _ZZ18device_gauss_solvePfjS_E2Ab;
	add.s32 	%r176, %r175, %r174;
	st.shared.f32 	[%r176], %f39;
	ld.global.f32 	%f40, [%rd27+4];
	st.shared.f32 	[%r176+4], %f40;
	ld.global.f32 	%f41, [%rd27+8];
	st.shared.f32 	[%r176+8], %f41;
	ld.global.f32 	%f42, [%rd27+12];
	st.shared.f32 	[%r176+12], %f42;
	add.s32 	%r414, %r414, 4;
$L__BB1_11:
	setp.eq.s32 	%p9, %r13, 0;
	@%p9 bra 	$L__BB1_14;
	mov.b32 	%r417, 0;
	mov.u32 	%r179, _ZZ18device_gauss_solvePfjS_E2Ab;
$L__BB1_13:
	.pragma "nounroll";
	mul.wide.u32 	%rd28, %r414, 4;
	add.s64 	%rd29, %rd1, %rd28;
	ld.global.f32 	%f43, [%rd29];
	shl.b32 	%r178, %r414, 2;
	add.s32 	%r180, %r179, %r178;
	st.shared.f32 	[%r180], %f43;
	add.s32 	%r414, %r414, 1;
	add.s32 	%r417, %r417, 1;
	setp.ne.s32 	%p10, %r417, %r13;
	@%p10 bra 	$L__BB1_13;
$L__BB1_14:
	bar.sync 	0;
	ld.shared.u32 	%r418, [_ZZ18device_gauss_solvePfjS_E1i];
	setp.gt.u32 	%p11, %r418, %r162;
	@%p11 bra 	$L__BB1_76;
	add.s32 	%r21, %r162, 1;
	add.s32 	%r22, %r2, 1;
	mad.lo.s32 	%r23, %r2, %r162, %r2;
$L__BB1_16:
	setp.ne.s32 	%p12, %r3, 0;
	@%p12 bra 	$L__BB1_58;
	st.shared.u32 	[_ZZ18device_gauss_solvePfjS_E3max], %r418;
	add.s32 	%r431, %r418, 1;
	setp.gt.u32 	%p13, %r431, %r162;
	@%p13 bra 	$L__BB1_58;
	add.s32 	%r181, %r418, 2;
	max.u32 	%r182, %r181, %r21;
	not.b32 	%r26, %r418;
	add.s32 	%r27, %r182, %r26;
	sub.s32 	%r183, %r182, %r418;
	add.s32 	%r184, %r183, -2;
	and.b32  	%r28, %r27, 7;
	setp.lt.u32 	%p14, %r184, 7;
	mov.u32 	%r422, %r418;
	mov.u32 	%r432, %r418;
	@%p14 bra 	$L__BB1_37;
	and.b32  	%r29, %r27, -8;
	mov.u32 	%r422, %r418;
	mov.u32 	%r432, %r418;
$L__BB1_20:
	.pragma "nounroll";
	mad.lo.s32 	%r185, %r432, %r21, %r418;
	shl.b32 	%r186, %r185, 2;
	mov.u32 	%r187, _ZZ18device_gauss_solvePfjS_E2Ab;
	add.s32 	%r33, %r187, %r186;
	ld.shared.f32 	%f44, [%r33+-4];
	abs.f32 	%f45, %f44;
	add.s32 	%r188, %r422, -1;
	mad.lo.s32 	%r189, %r188, %r21, %r418;
	shl.b32 	%r190, %r189, 2;
	add.s32 	%r191, %r187, %r190;
	ld.shared.f32 	%f46, [%r191+-4];
	abs.f32 	%f47, %f46;
	setp.leu.f32 	%p15, %f45, %f47;
	@%p15 bra 	$L__BB1_22;
	st.shared.u32 	[_ZZ18device_gauss_solvePfjS_E3max], %r431;
	mov.u32 	%r422, %r431;
$L__BB1_22:
	shl.b32 	%r192, %r21, 2;
	add.s32 	%r35, %r33, %r192;
	ld.shared.f32 	%f48, [%r35+-4];
	abs.f32 	%f49, %f48;
	add.s32 	%r193, %r422, -1;
	mad.lo.s32 	%r194, %r193, %r21, %r418;
	shl.b32 	%r195, %r194, 2;
	add.s32 	%r197, %r187, %r195;
	ld.shared.f32 	%f50, [%r197+-4];
	abs.f32 	%f51, %f50;
	setp.leu.f32 	%p16, %f49, %f51;
	@%p16 bra 	$L__BB1_24;
	add.s32 	%r422, %r431, 1;
	st.shared.u32 	[_ZZ18device_gauss_solvePfjS_E3max], %r422;
$L__BB1_24:
	add.s32 	%r39, %r35, %r192;
	ld.shared.f32 	%f52, [%r39+-4];
	abs.f32 	%f53, %f52;
	add.s32 	%r198, %r422, -1;
	mad.lo.s32 	%r199, %r198, %r21, %r418;
	shl.b32 	%r200, %r199, 2;
	add.s32 	%r202, %r187, %r200;
	ld.shared.f32 	%f54, [%r202+-4];
	abs.f32 	%f55, %f54;
	setp.leu.f32 	%p17, %f53, %f55;
	@%p17 bra 	$L__BB1_26;
	add.s32 	%r422, %r431, 2;
	st.shared.u32 	[_ZZ18device_gauss_solvePfjS_E3max], %r422;
$L__BB1_26:
	add.s32 	%r42, %r39, %r192;
	ld.shared.f32 	%f56, [%r42+-4];
	abs.f32 	%f57, %f56;
	add.s32 	%r203, %r422, -1;
	mad.lo.s32 	%r204, %r203, %r21, %r418;
	shl.b32 	%r205, %r204, 2;
	add.s32 	%r207, %r187, %r205;
	ld.shared.f32 	%f58, [%r207+-4];
	abs.f32 	%f59, %f58;
	setp.leu.f32 	%p18, %f57, %f59;
	@%p18 bra 	$L__BB1_28;
	add.s32 	%r422, %r431, 3;
	st.shared.u32 	[_ZZ18device_gauss_solvePfjS_E3max], %r422;
$L__BB1_28:
	add.s32 	%r45, %r42, %r192;
	ld.shared.f32 	%f60, [%r45+-4];
	abs.f32 	%f61, %f60;
	add.s32 	%r208, %r422, -1;
	mad.lo.s32 	%r209, %r208, %r21, %r418;
	shl.b32 	%r210, %r209, 2;
	add.s32 	%r212, %r187, %r210;
	ld.shared.f32 	%f62, [%r212+-4];
	abs.f32 	%f63, %f62;
	setp.leu.f32 	%p19, %f61, %f63;
	@%p19 bra 	$L__BB1_30;
	add.s32 	%r422, %r431, 4;
	st.shared.u32 	[_ZZ18device_gauss_solvePfjS_E3max], %r422;
$L__BB1_30:
	add.s32 	%r48, %r45, %r192;
	ld.shared.f32 	%f64, [%r48+-4];
	abs.f32 	%f65, %f64;
	add.s32 	%r213, %r422, -1;
	mad.lo.s32 	%r214, %r213, %r21, %r418;
	shl.b32 	%r215, %r214, 2;
	add.s32 	%r217, %r187, %r215;
	ld.shared.f32 	%f66, [%r217+-4];
	abs.f32 	%f67, %f66;
	setp.leu.f32 	%p20, %f65, %f67;
	@%p20 bra 	$L__BB1_32;
	add.s32 	%r422, %r431, 5;
	st.shared.u32 	[_ZZ18device_gauss_solvePfjS_E3max], %r422;
$L__BB1_32:
	add.s32 	%r51, %r48, %r192;
	ld.shared.f32 	%f68, [%r51+-4];
	abs.f32 	%f69, %f68;
	add.s32 	%r218, %r422, -1;
	mad.lo.s32 	%r219, %r218, %r21, %r418;
	shl.b32 	%r220, %r219, 2;
	add.s32 	%r222, %r187, %r220;
	ld.shared.f32 	%f70, [%r222+-4];
	abs.f32 	%f71, %f70;
	setp.leu.f32 	%p21, %f69, %f71;
	@%p21 bra 	$L__BB1_34;
	add.s32 	%r422, %r431, 6;
	st.shared.u32 	[_ZZ18device_gauss_solvePfjS_E3max], %r422;
$L__BB1_34:
	add.s32 	%r432, %r431, 7;
	add.s32 	%r223, %r51, %r192;
	ld.shared.f32 	%f72, [%r223+-4];
	abs.f32 	%f73, %f72;
	add.s32 	%r224, %r422, -1;
	mad.lo.s32 	%r225, %r224, %r21, %r418;
	shl.b32 	%r226, %r225, 2;
	add.s32 	%r228, %r187, %r226;
	ld.shared.f32 	%f74, [%r228+-4];
	abs.f32 	%f75, %f74;
	setp.leu.f32 	%p22, %f73, %f75;
	@%p22 bra 	$L__BB1_36;
	st.shared.u32 	[_ZZ18device_gauss_solvePfjS_E3max], %r432;
	mov.u32 	%r422, %r432;
$L__BB1_36:
	add.s32 	%r431, %r431, 8;
	add.s32 	%r229, %r431, %r26;
	setp.ne.s32 	%p23, %r229, %r29;
	@%p23 bra 	$L__BB1_20;
$L__BB1_37:
	setp.eq.s32 	%p24, %r28, 0;
	@%p24 bra 	$L__BB1_58;
	and.b32  	%r60, %r27, 3;
	setp.lt.u32 	%p25, %r28, 4;
	@%p25 bra 	$L__BB1_48;
	mad.lo.s32 	%r230, %r432, %r21, %r418;
	shl.b32 	%r231, %r230, 2;
	mov.u32 	%r232, _ZZ18device_gauss_solvePfjS_E2Ab;
	add.s32 	%r233, %r232, %r231;
	ld.shared.f32 	%f76, [%r233+-4];
	abs.f32 	%f77, %f76;
	add.s32 	%r234, %r422, -1;
	mad.lo.s32 	%r235, %r234, %r21, %r418;
	shl.b32 	%r236, %r235, 2;
	add.s32 	%r237, %r232, %r236;
	ld.shared.f32 	%f78, [%r237+-4];
	abs.f32 	%f79, %f78;
	setp.leu.f32 	%p26, %f77, %f79;
	@%p26 bra 	$L__BB1_41;
	st.shared.u32 	[_ZZ18device_gauss_solvePfjS_E3max], %r431;
	mov.u32 	%r422, %r431;
$L__BB1_41:
	mad.lo.s32 	%r238, %r431, %r21, %r418;
	shl.b32 	%r239, %r238, 2;
	add.s32 	%r62, %r232, %r239;
	ld.shared.f32 	%f80, [%r62+-4];
	abs.f32 	%f81, %f80;
	add.s32 	%r241, %r422, -1;
	mad.lo.s32 	%r242, %r241, %r21, %r418;
	shl.b32 	%r243, %r242, 2;
	add.s32 	%r244, %r232, %r243;
	ld.shared.f32 	%f82, [%r244+-4];
	abs.f32 	%f83, %f82;
	setp.leu.f32 	%p27, %f81, %f83;
	@%p27 bra 	$L__BB1_43;
	add.s32 	%r422, %r431, 1;
	st.shared.u32 	[_ZZ18device_gauss_solvePfjS_E3max], %r422;
$L__BB1_43:
	shl.b32 	%r65, %r21, 2;
	add.s32 	%r66, %r62, %r65;
	ld.shared.f32 	%f84, [%r66+-4];
	abs.f32 	%f85, %f84;
	add.s32 	%r245, %r422, -1;
	mad.lo.s32 	%r246, %r245, %r21, %r418;
	shl.b32 	%r247, %r246, 2;
	add.s32 	%r249, %r232, %r247;
	ld.shared.f32 	%f86, [%r249+-4];
	abs.f32 	%f87, %f86;
	setp.leu.f32 	%p28, %f85, %f87;
	@%p28 bra 	$L__BB1_45;
	add.s32 	%r422, %r431, 2;
	st.shared.u32 	[_ZZ18device_gauss_solvePfjS_E3max], %r422;
$L__BB1_45:
	add.s32 	%r432, %r431, 3;
	add.s32 	%r250, %r66, %r65;
	ld.shared.f32 	%f88, [%r250+-4];
	abs.f32 	%f89, %f88;
	add.s32 	%r251, %r422, -1;
	mad.lo.s32 	%r252, %r251, %r21, %r418;
	shl.b32 	%r253, %r252, 2;
	add.s32 	%r255, %r232, %r253;
	ld.shared.f32 	%f90, [%r255+-4];
	abs.f32 	%f91, %f90;
	setp.leu.f32 	%p29, %f89, %f91;
	@%p29 bra 	$L__BB1_47;
	st.shared.u32 	[_ZZ18device_gauss_solvePfjS_E3max], %r432;
	mov.u32 	%r422, %r432;
$L__BB1_47:
	add.s32 	%r431, %r431, 4;
$L__BB1_48:
	setp.eq.s32 	%p30, %r60, 0;
	@%p30 bra 	$L__BB1_58;
	setp.eq.s32 	%p31, %r60, 1;
	@%p31 bra 	$L__BB1_55;
	mad.lo.s32 	%r256, %r432, %r21, %r418;
	shl.b32 	%r257, %r256, 2;
	mov.u32 	%r258, _ZZ18device_gauss_solvePfjS_E2Ab;
	add.s32 	%r259, %r258, %r257;
	ld.shared.f32 	%f92, [%r259+-4];
	abs.f32 	%f93, %f92;
	add.s32 	%r260, %r422, -1;
	mad.lo.s32 	%r261, %r260, %r21, %r418;
	shl.b32 	%r262, %r261, 2;
	add.s32 	%r263, %r258, %r262;
	ld.shared.f32 	%f94, [%r263+-4];
	abs.f32 	%f95, %f94;
	setp.leu.f32 	%p32, %f93, %f95;
	@%p32 bra 	$L__BB1_52;
	st.shared.u32 	[_ZZ18device_gauss_solvePfjS_E3max], %r431;
	mov.u32 	%r422, %r431;
$L__BB1_52:
	add.s32 	%r432, %r431, 1;
	mad.lo.s32 	%r264, %r431, %r21, %r418;
	shl.b32 	%r265, %r264, 2;
	add.s32 	%r267, %r258, %r265;
	ld.shared.f32 	%f96, [%r267+-4];
	abs.f32 	%f97, %f96;
	add.s32 	%r268, %r422, -1;
	mad.lo.s32 	%r269, %r268, %r21, %r418;
	shl.b32 	%r270, %r269, 2;
	add.s32 	%r271, %r258, %r270;
	ld.shared.f32 	%f98, [%r271+-4];
	abs.f32 	%f99, %f98;
	setp.leu.f32 	%p33, %f97, %f99;
	@%p33 bra 	$L__BB1_54;
	st.shared.u32 	[_ZZ18device_gauss_solvePfjS_E3max], %r432;
	mov.u32 	%r422, %r432;
$L__BB1_54:
	add.s32 	%r431, %r431, 2;
$L__BB1_55:
	and.b32  	%r272, %r27, 1;
	setp.eq.b32 	%p34, %r272, 1;
	not.pred 	%p35, %p34;
	@%p35 bra 	$L__BB1_58;
	mad.lo.s32 	%r273, %r432, %r21, %r418;
	shl.b32 	%r274, %r273, 2;
	mov.u32 	%r275, _ZZ18device_gauss_solvePfjS_E2Ab;
	add.s32 	%r276, %r275, %r274;
	ld.shared.f32 	%f100, [%r276+-4];
	abs.f32 	%f101, %f100;
	add.s32 	%r277, %r422, -1;
	mad.lo.s32 	%r278, %r277, %r21, %r418;
	shl.b32 	%r279, %r278, 2;
	add.s32 	%r280, %r275, %r279;
	ld.shared.f32 	%f102, [%r280+-4];
	abs.f32 	%f103, %f102;
	setp.leu.f32 	%p36, %f101, %f103;
	@%p36 bra 	$L__BB1_58;
	st.shared.u32 	[_ZZ18device_gauss_solvePfjS_E3max], %r431;
$L__BB1_58:
	setp.ne.s32 	%p37, %r1, 0;
	bar.sync 	0;
	@%p37 bra 	$L__BB1_61;
	setp.ge.u32 	%p38, %r2, %r21;
	ld.shared.u32 	%r82, [_ZZ18device_gauss_solvePfjS_E1i];
	setp.lt.u32 	%p39, %r22, %r82;
	or.pred  	%p40, %p38, %p39;
	@%p40 bra 	$L__BB1_61;
	add.s32 	%r281, %r82, -1;
	mad.lo.s32 	%r282, %r281, %r21, %r2;
	shl.b32 	%r283, %r282, 2;
	mov.u32 	%r284, _ZZ18device_gauss_solvePfjS_E2Ab;
	add.s32 	%r285, %r284, %r283;
	ld.shared.f32 	%f104, [%r285];
	ld.shared.u32 	%r286, [_ZZ18device_gauss_solvePfjS_E3max];
	add.s32 	%r287, %r286, -1;
	mad.lo.s32 	%r288, %r287, %r21, %r2;
	shl.b32 	%r289, %r288, 2;
	add.s32 	%r290, %r284, %r289;
	ld.shared.f32 	%f105, [%r290];
	st.shared.f32 	[%r285], %f105;
	st.shared.f32 	[%r290], %f104;
$L__BB1_61:
	setp.ge.u32 	%p41, %r2, %r162;
	setp.ne.s32 	%p42, %r1, 0;
	bar.sync 	0;
	ld.shared.u32 	%r83, [_ZZ18device_gauss_solvePfjS_E1i];
	add.s32 	%r291, %r83, 1;
	setp.lt.u32 	%p43, %r22, %r291;
	setp.lt.u32 	%p44, %r21, %r83;
	or.pred  	%p45, %p43, %p44;
	or.pred  	%p46, %p45, %p41;
	or.pred  	%p47, %p46, %p42;
	@%p47 bra 	$L__BB1_73;
	add.s32 	%r292, %r83, -1;
	mul.lo.s32 	%r84, %r292, %r21;
	add.s32 	%r293, %r23, %r83;
	shl.b32 	%r294, %r293, 2;
	mov.u32 	%r295, _ZZ18device_gauss_solvePfjS_E2Ab;
	add.s32 	%r85, %r295, %r294;
	add.s32 	%r296, %r83, %r84;
	shl.b32 	%r297, %r296, 2;
	add.s32 	%r86, %r295, %r297;
	min.u32 	%r298, %r162, %r292;
	sub.s32 	%r87, %r21, %r298;
	sub.s32 	%r299, %r162, %r298;
	and.b32  	%r88, %r87, 7;
	setp.lt.u32 	%p48, %r299, 7;
	mov.u32 	%r447, %r21;
	@%p48 bra 	$L__BB1_65;
	and.b32  	%r89, %r87, -8;
	mov.b32 	%r446, 0;
	mov.u32 	%r447, %r21;
$L__BB1_64:
	.pragma "nounroll";
	add.s32 	%r301, %r447, %r84;
	shl.b32 	%r302, %r301, 2;
	add.s32 	%r304, %r295, %r302;
	ld.shared.f32 	%f106, [%r304+-4];
	ld.shared.f32 	%f107, [%r85+-4];
	mul.f32 	%f108, %f106, %f107;
	ld.shared.f32 	%f109, [%r86+-4];
	div.rn.f32 	%f110, %f108, %f109;
	add.s32 	%r305, %r23, %r447;
	shl.b32 	%r306, %r305, 2;
	add.s32 	%r307, %r295, %r306;
	ld.shared.f32 	%f111, [%r307+-4];
	sub.f32 	%f112, %f111, %f110;
	st.shared.f32 	[%r307+-4], %f112;
	ld.shared.f32 	%f113, [%r304+-8];
	ld.shared.f32 	%f114, [%r85+-4];
	mul.f32 	%f115, %f113, %f114;
	ld.shared.f32 	%f116, [%r86+-4];
	div.rn.f32 	%f117, %f115, %f116;
	ld.shared.f32 	%f118, [%r307+-8];
	sub.f32 	%f119, %f118, %f117;
	st.shared.f32 	[%r307+-8], %f119;
	ld.shared.f32 	%f120, [%r304+-12];
	ld.shared.f32 	%f121, [%r85+-4];
	mul.f32 	%f122, %f120, %f121;
	ld.shared.f32 	%f123, [%r86+-4];
	div.rn.f32 	%f124, %f122, %f123;
	ld.shared.f32 	%f125, [%r307+-12];
	sub.f32 	%f126, %f125, %f124;
	st.shared.f32 	[%r307+-12], %f126;
	ld.shared.f32 	%f127, [%r304+-16];
	ld.shared.f32 	%f128, [%r85+-4];
	mul.f32 	%f129, %f127, %f128;
	ld.shared.f32 	%f130, [%r86+-4];
	div.rn.f32 	%f131, %f129, %f130;
	ld.shared.f32 	%f132, [%r307+-16];
	sub.f32 	%f133, %f132, %f131;
	st.shared.f32 	[%r307+-16], %f133;
	ld.shared.f32 	%f134, [%r304+-20];
	ld.shared.f32 	%f135, [%r85+-4];
	mul.f32 	%f136, %f134, %f135;
	ld.shared.f32 	%f137, [%r86+-4];
	div.rn.f32 	%f138, %f136, %f137;
	ld.shared.f32 	%f139, [%r307+-20];
	sub.f32 	%f140, %f139, %f138;
	st.shared.f32 	[%r307+-20], %f140;
	ld.shared.f32 	%f141, [%r304+-24];
	ld.shared.f32 	%f142, [%r85+-4];
	mul.f32 	%f143, %f141, %f142;
	ld.shared.f32 	%f144, [%r86+-4];
	div.rn.f32 	%f145, %f143, %f144;
	ld.shared.f32 	%f146, [%r307+-24];
	sub.f32 	%f147, %f146, %f145;
	st.shared.f32 	[%r307+-24], %f147;
	ld.shared.f32 	%f148, [%r304+-28];
	ld.shared.f32 	%f149, [%r85+-4];
	mul.f32 	%f150, %f148, %f149;
	ld.shared.f32 	%f151, [%r86+-4];
	div.rn.f32 	%f152, %f150, %f151;
	ld.shared.f32 	%f153, [%r307+-28];
	sub.f32 	%f154, %f153, %f152;
	st.shared.f32 	[%r307+-28], %f154;
	ld.shared.f32 	%f155, [%r304+-32];
	ld.shared.f32 	%f156, [%r85+-4];
	mul.f32 	%f157, %f155, %f156;
	ld.shared.f32 	%f158, [%r86+-4];
	div.rn.f32 	%f159, %f157, %f158;
	ld.shared.f32 	%f160, [%r307+-32];
	sub.f32 	%f161, %f160, %f159;
	st.shared.f32 	[%r307+-32], %f161;
	add.s32 	%r447, %r447, -8;
	add.s32 	%r446, %r446, 8;
	setp.ne.s32 	%p49, %r446, %r89;
	@%p49 bra 	$L__BB1_64;
$L__BB1_65:
	setp.eq.s32 	%p50, %r88, 0;
	@%p50 bra 	$L__BB1_73;
	and.b32  	%r95, %r87, 3;
	setp.lt.u32 	%p51, %r88, 4;
	@%p51 bra 	$L__BB1_68;
	add.s32 	%r308, %r447, %r84;
	shl.b32 	%r309, %r308, 2;
	add.s32 	%r311, %r295, %r309;
	ld.shared.f32 	%f162, [%r311+-4];
	ld.shared.f32 	%f163, [%r85+-4];
	mul.f32 	%f164, %f162, %f163;
	ld.shared.f32 	%f165, [%r86+-4];
	div.rn.f32 	%f166, %f164, %f165;
	add.s32 	%r312, %r23, %r447;
	shl.b32 	%r313, %r312, 2;
	add.s32 	%r314, %r295, %r313;
	ld.shared.f32 	%f167, [%r314+-4];
	sub.f32 	%f168, %f167, %f166;
	st.shared.f32 	[%r314+-4], %f168;
	ld.shared.f32 	%f169, [%r311+-8];
	ld.shared.f32 	%f170, [%r85+-4];
	mul.f32 	%f171, %f169, %f170;
	ld.shared.f32 	%f172, [%r86+-4];
	div.rn.f32 	%f173, %f171, %f172;
	ld.shared.f32 	%f174, [%r314+-8];
	sub.f32 	%f175, %f174, %f173;
	st.shared.f32 	[%r314+-8], %f175;
	ld.shared.f32 	%f176, [%r311+-12];
	ld.shared.f32 	%f177, [%r85+-4];
	mul.f32 	%f178, %f176, %f177;
	ld.shared.f32 	%f179, [%r86+-4];
	div.rn.f32 	%f180, %f178, %f179;
	ld.shared.f32 	%f181, [%r314+-12];
	sub.f32 	%f182, %f181, %f180;
	st.shared.f32 	[%r314+-12], %f182;
	ld.shared.f32 	%f183, [%r311+-16];
	ld.shared.f32 	%f184, [%r85+-4];
	mul.f32 	%f185, %f183, %f184;
	ld.shared.f32 	%f186, [%r86+-4];
	div.rn.f32 	%f187, %f185, %f186;
	ld.shared.f32 	%f188, [%r314+-16];
	sub.f32 	%f189, %f188, %f187;
	st.shared.f32 	[%r314+-16], %f189;
	add.s32 	%r447, %r447, -4;
$L__BB1_68:
	setp.eq.s32 	%p52, %r95, 0;
	@%p52 bra 	$L__BB1_73;
	setp.eq.s32 	%p53, %r95, 1;
	@%p53 bra 	$L__BB1_71;
	add.s32 	%r315, %r447, %r84;
	shl.b32 	%r316, %r315, 2;
	add.s32 	%r318, %r295, %r316;
	ld.shared.f32 	%f190, [%r318+-4];
	ld.shared.f32 	%f191, [%r85+-4];
	mul.f32 	%f192, %f190, %f191;
	ld.shared.f32 	%f193, [%r86+-4];
	div.rn.f32 	%f194, %f192, %f193;
	add.s32 	%r319, %r23, %r447;
	shl.b32 	%r320, %r319, 2;
	add.s32 	%r321, %r295, %r320;
	ld.shared.f32 	%f195, [%r321+-4];
	sub.f32 	%f196, %f195, %f194;
	st.shared.f32 	[%r321+-4], %f196;
	ld.shared.f32 	%f197, [%r318+-8];
	ld.shared.f32 	%f198, [%r85+-4];
	mul.f32 	%f199, %f197, %f198;
	ld.shared.f32 	%f200, [%r86+-4];
	div.rn.f32 	%f201, %f199, %f200;
	ld.shared.f32 	%f202, [%r321+-8];
	sub.f32 	%f203, %f202, %f201;
	st.shared.f32 	[%r321+-8], %f203;
	add.s32 	%r447, %r447, -2;
$L__BB1_71:
	and.b32  	%r322, %r87, 1;
	setp.eq.b32 	%p54, %r322, 1;
	not.pred 	%p55, %p54;
	@%p55 bra 	$L__BB1_73;
	add.s32 	%r323, %r447, %r84;
	shl.b32 	%r324, %r323, 2;
	add.s32 	%r326, %r295, %r324;
	ld.shared.f32 	%f204, [%r326+-4];
	ld.shared.f32 	%f205, [%r85+-4];
	mul.f32 	%f206, %f204, %f205;
	ld.shared.f32 	%f207, [%r86+-4];
	div.rn.f32 	%f208, %f206, %f207;
	add.s32 	%r327, %r23, %r447;
	shl.b32 	%r328, %r327, 2;
	add.s32 	%r329, %r295, %r328;
	ld.shared.f32 	%f209, [%r329+-4];
	sub.f32 	%f210, %f209, %f208;
	st.shared.f32 	[%r329+-4], %f210;
$L__BB1_73:
	setp.ne.s32 	%p56, %r3, 0;
	bar.sync 	0;
	ld.shared.u32 	%r418, [_ZZ18device_gauss_solvePfjS_E1i];
	@%p56 bra 	$L__BB1_75;
	add.s32 	%r418, %r418, 1;
	st.shared.u32 	[_ZZ18device_gauss_solvePfjS_E1i], %r418;
$L__BB1_75:
	setp.le.u32 	%p57, %r418, %r162;
	@%p57 bra 	$L__BB1_16;
$L__BB1_76:
	setp.ne.s32 	%p58, %r3, 0;
	bar.sync 	0;
	@%p58 bra 	$L__BB1_119;
	setp.eq.s32 	%p59, %r162, 0;
	@%p59 bra 	$L__BB1_94;
	add.s32 	%r103, %r162, 1;
	add.s32 	%r104, %r162, 2;
	not.b32 	%r105, %r162;
	cvt.u16.u32 	%rs10, %r162;
	xor.b16  	%rs1, %rs10, 15;
	xor.b16  	%rs2, %rs10, 7;
	mov.b32 	%r451, 0;
	mov.b16 	%rs16, 0;
	mov.u16 	%rs17, %rs16;
	mov.u32 	%r452, %r162;
$L__BB1_79:
	mov.u32 	%r107, %r452;
	add.s16 	%rs11, %rs16, %rs2;
	sub.s32 	%r331, %r104, %r451;
	max.u32 	%r108, %r331, %r103;
	cvt.u16.u32 	%rs12, %r108;
	add.s16 	%rs5, %rs11, %rs12;
	add.s32 	%r109, %r451, %r105;
	add.s32 	%r110, %r108, %r109;
	add.s32 	%r455, %r107, 1;
	setp.gt.u32 	%p60, %r455, %r162;
	mov.f32 	%f359, 0f00000000;
	@%p60 bra 	$L__BB1_93;
	add.s32 	%r332, %r110, -1;
	add.s32 	%r333, %r107, -1;
	mul.lo.s32 	%r112, %r333, %r103;
	setp.lt.u32 	%p61, %r332, 15;
	mov.f32 	%f359, 0f00000000;
	mov.u32 	%r456, %r107;
	@%p61 bra 	$L__BB1_83;
	and.b32  	%r113, %r110, -16;
	mov.f32 	%f359, 0f00000000;
	mov.u32 	%r456, %r107;
$L__BB1_82:
	.pragma "nounroll";
	add.s32 	%r334, %r456, %r112;
	shl.b32 	%r335, %r334, 2;
	mov.u32 	%r336, _ZZ18device_gauss_solvePfjS_E2Ab;
	add.s32 	%r337, %r336, %r335;
	ld.shared.f32 	%f215, [%r337];
	mul.wide.u32 	%rd30, %r456, 4;
	add.s64 	%rd31, %rd3, %rd30;
	ld.local.f32 	%f216, [%rd31];
	fma.rn.f32 	%f217, %f215, %f216, %f359;
	add.s32 	%r338, %r455, 1;
	ld.shared.f32 	%f218, [%r337+4];
	mul.wide.u32 	%rd32, %r455, 4;
	add.s64 	%rd33, %rd3, %rd32;
	ld.local.f32 	%f219, [%rd33];
	fma.rn.f32 	%f220, %f218, %f219, %f217;
	add.s32 	%r339, %r455, 2;
	ld.shared.f32 	%f221, [%r337+8];
	mul.wide.u32 	%rd34, %r338, 4;
	add.s64 	%rd35, %rd3, %rd34;
	ld.local.f32 	%f222, [%rd35];
	fma.rn.f32 	%f223, %f221, %f222, %f220;
	add.s32 	%r340, %r455, 3;
	ld.shared.f32 	%f224, [%r337+12];
	mul.wide.u32 	%rd36, %r339, 4;
	add.s64 	%rd37, %rd3, %rd36;
	ld.local.f32 	%f225, [%rd37];
	fma.rn.f32 	%f226, %f224, %f225, %f223;
	add.s32 	%r341, %r455, 4;
	ld.shared.f32 	%f227, [%r337+16];
	mul.wide.u32 	%rd38, %r340, 4;
	add.s64 	%rd39, %rd3, %rd38;
	ld.local.f32 	%f228, [%rd39];
	fma.rn.f32 	%f229, %f227, %f228, %f226;
	add.s32 	%r342, %r455, 5;
	ld.shared.f32 	%f230, [%r337+20];
	mul.wide.u32 	%rd40, %r341, 4;
	add.s64 	%rd41, %rd3, %rd40;
	ld.local.f32 	%f231, [%rd41];
	fma.rn.f32 	%f232, %f230, %f231, %f229;
	add.s32 	%r343, %r455, 6;
	ld.shared.f32 	%f233, [%r337+24];
	mul.wide.u32 	%rd42, %r342, 4;
	add.s64 	%rd43, %rd3, %rd42;
	ld.local.f32 	%f234, [%rd43];
	fma.rn.f32 	%f235, %f233, %f234, %f232;
	add.s32 	%r344, %r455, 7;
	ld.shared.f32 	%f236, [%r337+28];
	mul.wide.u32 	%rd44, %r343, 4;
	add.s64 	%rd45, %rd3, %rd44;
	ld.local.f32 	%f237, [%rd45];
	fma.rn.f32 	%f238, %f236, %f237, %f235;
	add.s32 	%r345, %r455, 8;
	ld.shared.f32 	%f239, [%r337+32];
	mul.wide.u32 	%rd46, %r344, 4;
	add.s64 	%rd47, %rd3, %rd46;
	ld.local.f32 	%f240, [%rd47];
	fma.rn.f32 	%f241, %f239, %f240, %f238;
	add.s32 	%r346, %r455, 9;
	ld.shared.f32 	%f242, [%r337+36];
	mul.wide.u32 	%rd48, %r345, 4;
	add.s64 	%rd49, %rd3, %rd48;
	ld.local.f32 	%f243, [%rd49];
	fma.rn.f32 	%f244, %f242, %f243, %f241;
	add.s32 	%r347, %r455, 10;
	ld.shared.f32 	%f245, [%r337+40];
	mul.wide.u32 	%rd50, %r346, 4;
	add.s64 	%rd51, %rd3, %rd50;
	ld.local.f32 	%f246, [%rd51];
	fma.rn.f32 	%f247, %f245, %f246, %f244;
	add.s32 	%r348, %r455, 11;
	ld.shared.f32 	%f248, [%r337+44];
	mul.wide.u32 	%rd52, %r347, 4;
	add.s64 	%rd53, %rd3, %rd52;
	ld.local.f32 	%f249, [%rd53];
	fma.rn.f32 	%f250, %f248, %f249, %f247;
	add.s32 	%r349, %r455, 12;
	ld.shared.f32 	%f251, [%r337+48];
	mul.wide.u32 	%rd54, %r348, 4;
	add.s64 	%rd55, %rd3, %rd54;
	ld.local.f32 	%f252, [%rd55];
	fma.rn.f32 	%f253, %f251, %f252, %f250;
	add.s32 	%r350, %r455, 13;
	ld.shared.f32 	%f254, [%r337+52];
	mul.wide.u32 	%rd56, %r349, 4;
	add.s64 	%rd57, %rd3, %rd56;
	ld.local.f32 	%f255, [%rd57];
	fma.rn.f32 	%f256, %f254, %f255, %f253;
	add.s32 	%r351, %r455, 14;
	ld.shared.f32 	%f257, [%r337+56];
	mul.wide.u32 	%rd58, %r350, 4;
	add.s64 	%rd59, %rd3, %rd58;
	ld.local.f32 	%f258, [%rd59];
	fma.rn.f32 	%f259, %f257, %f258, %f256;
	add.s32 	%r456, %r455, 15;
	ld.shared.f32 	%f260, [%r337+60];
	mul.wide.u32 	%rd60, %r351, 4;
	add.s64 	%rd61, %rd3, %rd60;
	ld.local.f32 	%f261, [%rd61];
	fma.rn.f32 	%f359, %f260, %f261, %f259;
	add.s32 	%r455, %r455, 16;
	add.s32 	%r352, %r455, %r109;
	setp.ne.s32 	%p62, %r352, %r113;
	@%p62 bra 	$L__BB1_82;
$L__BB1_83:
	and.b32  	%r353, %r110, 15;
	setp.eq.s32 	%p63, %r353, 0;
	@%p63 bra 	$L__BB1_93;
	add.s16 	%rs14, %rs17, %rs1;
	add.s16 	%rs15, %rs14, %rs12;
	cvt.u32.u16 	%r354, %rs15;
	and.b32  	%r124, %r354, 15;
	add.s32 	%r355, %r124, -1;
	setp.lt.u32 	%p64, %r355, 7;
	@%p64 bra 	$L__BB1_86;
	add.s32 	%r356, %r456, %r112;
	shl.b32 	%r357, %r356, 2;
	mov.u32 	%r358, _ZZ18device_gauss_solvePfjS_E2Ab;
	add.s32 	%r359, %r358, %r357;
	ld.shared.f32 	%f263, [%r359];
	mul.wide.u32 	%rd62, %r456, 4;
	add.s64 	%rd63, %rd3, %rd62;
	ld.local.f32 	%f264, [%rd63];
	fma.rn.f32 	%f265, %f263, %f264, %f359;
	add.s32 	%r360, %r455, 1;
	add.s32 	%r361, %r455, %r112;
	shl.b32 	%r362, %r361, 2;
	add.s32 	%r363, %r358, %r362;
	ld.shared.f32 	%f266, [%r363];
	mul.wide.u32 	%rd64, %r455, 4;
	add.s64 	%rd65, %rd3, %rd64;
	ld.local.f32 	%f267, [%rd65];
	fma.rn.f32 	%f268, %f266, %f267, %f265;
	add.s32 	%r364, %r455, 2;
	ld.shared.f32 	%f269, [%r363+4];
	mul.wide.u32 	%rd66, %r360, 4;
	add.s64 	%rd67, %rd3, %rd66;
	ld.local.f32 	%f270, [%rd67];
	fma.rn.f32 	%f271, %f269, %f270, %f268;
	add.s32 	%r365, %r455, 3;
	ld.shared.f32 	%f272, [%r363+8];
	mul.wide.u32 	%rd68, %r364, 4;
	add.s64 	%rd69, %rd3, %rd68;
	ld.local.f32 	%f273, [%rd69];
	fma.rn.f32 	%f274, %f272, %f273, %f271;
	add.s32 	%r366, %r455, 4;
	ld.shared.f32 	%f275, [%r363+12];
	mul.wide.u32 	%rd70, %r365, 4;
	add.s64 	%rd71, %rd3, %rd70;
	ld.local.f32 	%f276, [%rd71];
	fma.rn.f32 	%f277, %f275, %f276, %f274;
	add.s32 	%r367, %r455, 5;
	ld.shared.f32 	%f278, [%r363+16];
	mul.wide.u32 	%rd72, %r366, 4;
	add.s64 	%rd73, %rd3, %rd72;
	ld.local.f32 	%f279, [%rd73];
	fma.rn.f32 	%f280, %f278, %f279, %f277;
	add.s32 	%r368, %r455, 6;
	ld.shared.f32 	%f281, [%r363+20];
	mul.wide.u32 	%rd74, %r367, 4;
	add.s64 	%rd75, %rd3, %rd74;
	ld.local.f32 	%f282, [%rd75];
	fma.rn.f32 	%f283, %f281, %f282, %f280;
	ld.shared.f32 	%f284, [%r363+24];
	mul.wide.u32 	%rd76, %r368, 4;
	add.s64 	%rd77, %rd3, %rd76;
	ld.local.f32 	%f285, [%rd77];
	fma.rn.f32 	%f359, %f284, %f285, %f283;
	add.s32 	%r456, %r455, 7;
	add.s32 	%r455, %r455, 8;
$L__BB1_86:
	and.b32  	%r369, %r124, 7;
	setp.eq.s32 	%p65, %r369, 0;
	@%p65 bra 	$L__BB1_93;
	cvt.u32.u16 	%r370, %rs5;
	and.b32  	%r371, %r370, 7;
	and.b32  	%r129, %r370, 3;
	add.s32 	%r372, %r371, -1;
	setp.lt.u32 	%p66, %r372, 3;
	@%p66 bra 	$L__BB1_89;
	add.s32 	%r373, %r456, %r112;
	shl.b32 	%r374, %r373, 2;
	mov.u32 	%r375, _ZZ18device_gauss_solvePfjS_E2Ab;
	add.s32 	%r376, %r375, %r374;
	ld.shared.f32 	%f287, [%r376];
	mul.wide.u32 	%rd78, %r456, 4;
	add.s64 	%rd79, %rd3, %rd78;
	ld.local.f32 	%f288, [%rd79];
	fma.rn.f32 	%f289, %f287, %f288, %f359;
	add.s32 	%r377, %r455, 1;
	add.s32 	%r378, %r455, %r112;
	shl.b32 	%r379, %r378, 2;
	add.s32 	%r380, %r375, %r379;
	ld.shared.f32 	%f290, [%r380];
	mul.wide.u32 	%rd80, %r455, 4;
	add.s64 	%rd81, %rd3, %rd80;
	ld.local.f32 	%f291, [%rd81];
	fma.rn.f32 	%f292, %f290, %f291, %f289;
	add.s32 	%r381, %r455, 2;
	ld.shared.f32 	%f293, [%r380+4];
	mul.wide.u32 	%rd82, %r377, 4;
	add.s64 	%rd83, %rd3, %rd82;
	ld.local.f32 	%f294, [%rd83];
	fma.rn.f32 	%f295, %f293, %f294, %f292;
	ld.shared.f32 	%f296, [%r380+8];
	mul.wide.u32 	%rd84, %r381, 4;
	add.s64 	%rd85, %rd3, %rd84;
	ld.local.f32 	%f297, [%rd85];
	fma.rn.f32 	%f359, %f296, %f297, %f295;
	add.s32 	%r456, %r455, 3;
	add.s32 	%r455, %r455, 4;
$L__BB1_89:
	setp.eq.s32 	%p67, %r129, 0;
	@%p67 bra 	$L__BB1_93;
	add.s32 	%r382, %r456, %r112;
	shl.b32 	%r383, %r382, 2;
	mov.u32 	%r384, _ZZ18device_gauss_solvePfjS_E2Ab;
	add.s32 	%r385, %r384, %r383;
	ld.shared.f32 	%f298, [%r385];
	mul.wide.u32 	%rd86, %r456, 4;
	add.s64 	%rd87, %rd3, %rd86;
	ld.local.f32 	%f299, [%rd87];
	fma.rn.f32 	%f359, %f298, %f299, %f359;
	setp.eq.s32 	%p68, %r129, 1;
	@%p68 bra 	$L__BB1_93;
	add.s32 	%r386, %r455, %r112;
	shl.b32 	%r387, %r386, 2;
	add.s32 	%r134, %r384, %r387;
	ld.shared.f32 	%f300, [%r134];
	mul.wide.u32 	%rd88, %r455, 4;
	add.s64 	%rd89, %rd3, %rd88;
	ld.local.f32 	%f301, [%rd89];
	fma.rn.f32 	%f359, %f300, %f301, %f359;
	setp.eq.s32 	%p69, %r129, 2;
	@%p69 bra 	$L__BB1_93;
	ld.shared.f32 	%f302, [%r134+4];
	add.s32 	%r389, %r455, 1;
	mul.wide.u32 	%rd90, %r389, 4;
	add.s64 	%rd91, %rd3, %rd90;
	ld.local.f32 	%f303, [%rd91];
	fma.rn.f32 	%f359, %f302, %f303, %f359;
$L__BB1_93:
	add.s32 	%r452, %r107, -1;
	mul.lo.s32 	%r390, %r452, %r103;
	add.s32 	%r391, %r390, %r162;
	shl.b32 	%r392, %r391, 2;
	mov.u32 	%r393, _ZZ18device_gauss_solvePfjS_E2Ab;
	add.s32 	%r394, %r393, %r392;
	ld.shared.f32 	%f304, [%r394];
	sub.f32 	%f305, %f304, %f359;
	add.s32 	%r395, %r107, %r390;
	shl.b32 	%r396, %r395, 2;
	add.s32 	%r397, %r393, %r396;
	ld.shared.f32 	%f306, [%r397+-4];
	div.rn.f32 	%f307, %f305, %f306;
	mul.wide.u32 	%rd92, %r452, 4;
	add.s64 	%rd93, %rd3, %rd92;
	st.local.f32 	[%rd93], %f307;
	setp.eq.s32 	%p70, %r452, 0;
	add.s32 	%r451, %r451, 1;
	add.s16 	%rs17, %rs17, 1;
	add.s16 	%rs16, %rs16, 1;
	@%p70 bra 	$L__BB1_94;
	bra.uni 	$L__BB1_79;
$L__BB1_94:
	mad.lo.s32 	%r114, %r162, %r162, %r162;
	setp.eq.s32 	%p71, %r114, 0;
	@%p71 bra 	$L__BB1_106;
	and.b32  	%r115, %r114, 7;
	setp.lt.u32 	%p72, %r114, 8;
	mov.b32 	%r461, 0;
	@%p72 bra 	$L__BB1_98;
	and.b32  	%r461, %r114, -8;
	neg.s32 	%r465, %r461;
	mov.u32 	%r400, _ZZ18device_gauss_solvePfjS_E2Ab;
	add.s32 	%r464, %r400, 16;
	add.s64 	%rd107, %rd1, 16;
$L__BB1_97:
	.pragma "nounroll";
	ld.shared.f32 	%f308, [%r464+-16];
	st.global.f32 	[%rd107+-16], %f308;
	ld.shared.f32 	%f309, [%r464+-12];
	st.global.f32 	[%rd107+-12], %f309;
	ld.shared.f32 	%f310, [%r464+-8];
	st.global.f32 	[%rd107+-8], %f310;
	ld.shared.f32 	%f311, [%r464+-4];
	st.global.f32 	[%rd107+-4], %f311;
	ld.shared.f32 	%f312, [%r464];
	st.global.f32 	[%rd107], %f312;
	ld.shared.f32 	%f313, [%r464+4];
	st.global.f32 	[%rd107+4], %f313;
	ld.shared.f32 	%f314, [%r464+8];
	st.global.f32 	[%rd107+8], %f314;
	ld.shared.f32 	%f315, [%r464+12];
	st.global.f32 	[%rd107+12], %f315;
	add.s32 	%r465, %r465, 8;
	add.s32 	%r464, %r464, 32;
	add.s64 	%rd107, %rd107, 32;
	setp.eq.s32 	%p73, %r465, 0;
	@%p73 bra 	$L__BB1_98;
	bra.uni 	$L__BB1_97;
$L__BB1_98:
	setp.eq.s32 	%p74, %r115, 0;
	@%p74 bra 	$L__BB1_106;
	and.b32  	%r138, %r114, 3;
	setp.lt.u32 	%p75, %r115, 4;
	@%p75 bra 	$L__BB1_101;
	shl.b32 	%r401, %r461, 2;
	mov.u32 	%r402, _ZZ18device_gauss_solvePfjS_E2Ab;
	add.s32 	%r403, %r402, %r401;
	ld.shared.f32 	%f316, [%r403];
	mul.wide.u32 	%rd94, %r461, 4;
	add.s64 	%rd95, %rd1, %rd94;
	st.global.f32 	[%rd95], %f316;
	ld.shared.f32 	%f317, [%r403+4];
	st.global.f32 	[%rd95+4], %f317;
	ld.shared.f32 	%f318, [%r403+8];
	st.global.f32 	[%rd95+8], %f318;
	ld.shared.f32 	%f319, [%r403+12];
	st.global.f32 	[%rd95+12], %f319;
	add.s32 	%r461, %r461, 4;
$L__BB1_101:
	setp.eq.s32 	%p76, %r138, 0;
	@%p76 bra 	$L__BB1_106;
	setp.eq.s32 	%p77, %r138, 1;
	@%p77 bra 	$L__BB1_104;
	shl.b32 	%r404, %r461, 2;
	mov.u32 	%r405, _ZZ18device_gauss_solvePfjS_E2Ab;
	add.s32 	%r406, %r405, %r404;
	ld.shared.f32 	%f320, [%r406];
	mul.wide.u32 	%rd96, %r461, 4;
	add.s64 	%rd97, %rd1, %rd96;
	st.global.f32 	[%rd97], %f320;
	ld.shared.f32 	%f321, [%r406+4];
	st.global.f32 	[%rd97+4], %f321;
	add.s32 	%r461, %r461, 2;
$L__BB1_104:
	and.b32  	%r407, %r114, 1;
	setp.eq.b32 	%p78, %r407, 1;
	not.pred 	%p79, %p78;
	@%p79 bra 	$L__BB1_106;
	shl.b32 	%r408, %r461, 2;
	mov.u32 	%r409, _ZZ18device_gauss_solvePfjS_E2Ab;
	add.s32 	%r410, %r409, %r408;
	ld.shared.f32 	%f322, [%r410];
	mul.wide.u32 	%rd98, %r461, 4;
	add.s64 	%rd99, %rd1, %rd98;
	st.global.f32 	[%rd99], %f322;
$L__BB1_106:
	setp.eq.s32 	%p80, %r162, 0;
	@%p80 bra 	$L__BB1_119;
	and.b32  	%r143, %r162, 15;
	setp.lt.u32 	%p81, %r162, 16;
	mov.b32 	%r467, 0;
	@%p81 bra 	$L__BB1_110;
	and.b32  	%r467, %r162, -16;
	neg.s32 	%r466, %r467;
	add.s64 	%rd109, %rd3, 32;
	add.s64 	%rd108, %rd2, 32;
$L__BB1_109:
	.pragma "nounroll";
	ld.local.v2.f32 	{%f323, %f324}, [%rd109+-32];
	st.global.f32 	[%rd108+-32], %f323;
	st.global.f32 	[%rd108+-28], %f324;
	ld.local.v2.f32 	{%f325, %f326}, [%rd109+-24];
	st.global.f32 	[%rd108+-24], %f325;
	st.global.f32 	[%rd108+-20], %f326;
	ld.local.v2.f32 	{%f327, %f328}, [%rd109+-16];
	st.global.f32 	[%rd108+-16], %f327;
	st.global.f32 	[%rd108+-12], %f328;
	ld.local.v2.f32 	{%f329, %f330}, [%rd109+-8];
	st.global.f32 	[%rd108+-8], %f329;
	st.global.f32 	[%rd108+-4], %f330;
	ld.local.v2.f32 	{%f331, %f332}, [%rd109];
	st.global.f32 	[%rd108], %f331;
	st.global.f32 	[%rd108+4], %f332;
	ld.local.v2.f32 	{%f333, %f334}, [%rd109+8];
	st.global.f32 	[%rd108+8], %f333;
	st.global.f32 	[%rd108+12], %f334;
	ld.local.v2.f32 	{%f335, %f336}, [%rd109+16];
	st.global.f32 	[%rd108+16], %f335;
	st.global.f32 	[%rd108+20], %f336;
	ld.local.v2.f32 	{%f337, %f338}, [%rd109+24];
	st.global.f32 	[%rd108+24], %f337;
	st.global.f32 	[%rd108+28], %f338;
	add.s32 	%r466, %r466, 16;
	add.s64 	%rd109, %rd109, 64;
	add.s64 	%rd108, %rd108, 64;
	setp.ne.s32 	%p82, %r466, 0;
	@%p82 bra 	$L__BB1_109;
$L__BB1_110:
	setp.eq.s32 	%p83, %r143, 0;
	@%p83 bra 	$L__BB1_119;
	and.b32  	%r153, %r162, 7;
	setp.lt.u32 	%p84, %r143, 8;
	@%p84 bra 	$L__BB1_113;
	mul.wide.u32 	%rd100, %r467, 4;
	add.s64 	%rd101, %rd3, %rd100;
	ld.local.f32 	%f339, [%rd101];
	add.s64 	%rd102, %rd2, %rd100;
	st.global.f32 	[%rd102], %f339;
	ld.local.f32 	%f340, [%rd101+4];
	st.global.f32 	[%rd102+4], %f340;
	ld.local.f32 	%f341, [%rd101+8];
	st.global.f32 	[%rd102+8], %f341;
	ld.local.f32 	%f342, [%rd101+12];
	st.global.f32 	[%rd102+12], %f342;
	ld.local.f32 	%f343, [%rd101+16];
	st.global.f32 	[%rd102+16], %f343;
	ld.local.f32 	%f344, [%rd101+20];
	st.global.f32 	[%rd102+20], %f344;
	ld.local.f32 	%f345, [%rd101+24];
	st.global.f32 	[%rd102+24], %f345;
	ld.local.f32 	%f346, [%rd101+28];
	st.global.f32 	[%rd102+28], %f346;
	add.s32 	%r467, %r467, 8;
$L__BB1_113:
	setp.eq.s32 	%p85, %r153, 0;
	@%p85 bra 	$L__BB1_119;
	and.b32  	%r156, %r162, 3;
	setp.lt.u32 	%p86, %r153, 4;
	@%p86 bra 	$L__BB1_116;
	mul.wide.u32 	%rd103, %r467, 4;
	add.s64 	%rd104, %rd3, %rd103;
	ld.local.f32 	%f347, [%rd104];
	add.s64 	%rd105, %rd2, %rd103;
	st.global.f32 	[%rd105], %f347;
	ld.local.f32 	%f348, [%rd104+4];
	st.global.f32 	[%rd105+4], %f348;
	ld.local.f32 	%f349, [%rd104+8];
	st.global.f32 	[%rd105+8], %f349;
	ld.local.f32 	%f350, [%rd104+12];
	st.global.f32 	[%rd105+12], %f350;
	add.s32 	%r467, %r467, 4;
$L__BB1_116:
	setp.eq.s32 	%p87, %r156, 0;
	@%p87 bra 	$L__BB1_119;
	mul.wide.u32 	%rd106, %r467, 4;
	add.s64 	%rd111, %rd2, %rd106;
	add.s64 	%rd110, %rd3, %rd106;
	neg.s32 	%r470, %r156;
$L__BB1_118:
	.pragma "nounroll";
	ld.local.f32 	%f351, [%rd110];
	st.global.f32 	[%rd111], %f351;
	add.s64 	%rd111, %rd111, 4;
	add.s64 	%rd110, %rd110, 4;
	add.s32 	%r470, %r470, 1;
	setp.ne.s32 	%p88, %r470, 0;
	@%p88 bra 	$L__BB1_118;
$L__BB1_119:
	bar.sync 	0;
	ret;

}


// ===== COMPILED SASS (sm_100) =====

	.target	sm_100

	.elftype	@"ET_EXEC"


//--------------------- .note.nv.tkinfo           --------------------------
	.section	.note.nv.tkinfo,"",@"SHT_NOTE"
	.sectionflags	@"SHF_NOTE_NV_TKINFO"
	.tkinfo
        /*0018*/ 	.word	0x00000002
        /*0030*/ 	.string	""
        /*0030*/ 	.string	"ptxas"
        /*0030*/ 	.string	"Cuda compilation tools, release 13.0, V13.0.88"
        /*0030*/ 	.string	"Build cuda_13.0.r13.0/compiler.36424714_0"
        /*0030*/ 	.string	"-arch sm_100 -m 64 "



//--------------------- .note.nv.cuinfo           --------------------------
	.section	.note.nv.cuinfo,"",@"SHT_NOTE"
	.sectionflags	@"SHF_NOTE_NV_CUINFO"
        /*0018*/ 	.short	0x0002
        /*001a*/ 	.short	0x0064
        /*001c*/ 	.short	0x0082
	.zero		2


//--------------------- .nv.info                  --------------------------
	.section	.nv.info,"",@"SHT_CUDA_INFO"
	.align	4


	//----- nvinfo : EIATTR_REGCOUNT
	.align		4
        /*0000*/ 	.byte	0x04, 0x2f
        /*0002*/ 	.short	(.L_1 - .L_0)
	.align		4
.L_0:
        /*0004*/ 	.word	index@(_Z17device_substitutePfS_j)
        /*0008*/ 	.word	0x00000026


	//----- nvinfo : EIATTR_FRAME_SIZE
	.align		4
.L_1:
        /*000c*/ 	.byte	0x04, 0x11
        /*000e*/ 	.short	(.L_3 - .L_2)
	.align		4
.L_2:
        /*0010*/ 	.word	index@($__internal_1_$__cuda_sm3x_div_rn_noftz_f32_slowpath)
        /*0014*/ 	.word	0x00000000


	//----- nvinfo : EIATTR_FRAME_SIZE
	.align		4
.L_3:
        /*0018*/ 	.byte	0x04, 0x11
        /*001a*/ 	.short	(.L_5 - .L_4)
	.align		4
.L_4:
        /*001c*/ 	.word	index@(_Z17device_substitutePfS_j)
        /*0020*/ 	.word	0x00000000


	//----- nvinfo : EIATTR_REGCOUNT
	.align		4
.L_5:
        /*0024*/ 	.byte	0x04, 0x2f
        /*0026*/ 	.short	(.L_7 - .L_6)
	.align		4
.L_6:
        /*0028*/ 	.word	index@(_Z18device_gauss_solvePfjS_)
        /*002c*/ 	.word	0x00000020


	//----- nvinfo : EIATTR_FRAME_SIZE
	.align		4
.L_7:
        /*0030*/ 	.byte	0x04, 0x11
        /*0032*/ 	.short	(.L_9 - .L_8)
	.align		4
.L_8:
        /*0034*/ 	.word	index@($__internal_0_$__cuda_sm3x_div_rn_noftz_f32_slowpath)
        /*0038*/ 	.word	0x00000058


	//----- nvinfo : EIATTR_FRAME_SIZE
	.align		4
.L_9:
        /*003c*/ 	.byte	0x04, 0x11
        /*003e*/ 	.short	(.L_11 - .L_10)
	.align		4
.L_10:
        /*0040*/ 	.word	index@(_Z18device_gauss_solvePfjS_)
        /*0044*/ 	.word	0x00000058


	//----- nvinfo : EIATTR_MIN_STACK_SIZE
	.align		4
.L_11:
        /*0048*/ 	.byte	0x04, 0x12
        /*004a*/ 	.short	(.L_13 - .L_12)
	.align		4
.L_12:
        /*004c*/ 	.word	index@(_Z18device_gauss_solvePfjS_)
        /*0050*/ 	.word	0x00000058


	//----- nvinfo : EIATTR_MIN_STACK_SIZE
	.align		4
.L_13:
        /*0054*/ 	.byte	0x04, 0x12
        /*0056*/ 	.short	(.L_15 - .L_14)
	.align		4
.L_14:
        /*0058*/ 	.word	index@(_Z17device_substitutePfS_j)
        /*005c*/ 	.word	0x00000000
.L_15:


//--------------------- .nv.compat                --------------------------
	.section	.nv.compat,"",@"SHT_CUDA_COMPAT_INFO"
	.align	4
        /*0000*/ 	.byte	0x02, 0x09, 0x00, 0x00, 0x02, 0x02, 0x01, 0x00, 0x02, 0x05, 0x05, 0x00, 0x03, 0x07, 0x01, 0x01
        /*0010*/ 	.byte	0x02, 0x03, 0x00, 0x00, 0x02, 0x06, 0x01, 0x00, 0x04, 0x0b, 0x08, 0x00, 0x01, 0x00, 0x00, 0x00
        /*0020*/ 	.byte	0x00, 0x00, 0x00, 0x00


//--------------------- .nv.info._Z18device_gauss_solvePfjS_ --------------------------
	.section	.nv.info._Z18device_gauss_solvePfjS_,"",@"SHT_CUDA_INFO"
	.sectionflags	@""
	.align	4


	//----- nvinfo : EIATTR_CUDA_API_VERSION
	.align		4
        /*0000*/ 	.byte	0x04, 0x37
        /*0002*/ 	.short	(.L_17 - .L_16)
.L_16:
        /*0004*/ 	.word	0x00000082


	//----- nvinfo : EIATTR_KPARAM_INFO
	.align		4
.L_17:
        /*0008*/ 	.byte	0x04, 0x17
        /*000a*/ 	.short	(.L_19 - .L_18)
.L_18:
        /*000c*/ 	.word	0x00000000
        /*0010*/ 	.short	0x0002
        /*0012*/ 	.short	0x0010
        /*0014*/ 	.byte	0x00, 0xf5, 0x21, 0x00


	//----- nvinfo : EIATTR_KPARAM_INFO
	.align		4
.L_19:
        /*0018*/ 	.byte	0x04, 0x17
        /*001a*/ 	.short	(.L_21 - .L_20)
.L_20:
        /*001c*/ 	.word	0x00000000
        /*0020*/ 	.short	0x0001
        /*0022*/ 	.short	0x0008
        /*0024*/ 	.byte	0x00, 0xf0, 0x11, 0x00


	//----- nvinfo : EIATTR_KPARAM_INFO
	.align		4
.L_21:
        /*0028*/ 	.byte	0x04, 0x17
        /*002a*/ 	.short	(.L_23 - .L_22)
.L_22:
        /*002c*/ 	.word	0x00000000
        /*0030*/ 	.short	0x0000
        /*0032*/ 	.short	0x0000
        /*0034*/ 	.byte	0x00, 0xf5, 0x21, 0x00


	//----- nvinfo : EIATTR_SPARSE_MMA_MASK
	.align		4
.L_23:
        /*0038*/ 	.byte	0x03, 0x50
        /*003a*/ 	.short	0x0000


	//----- nvinfo : EIATTR_MAXREG_COUNT
	.align		4
        /*003c*/ 	.byte	0x03, 0x1b
        /*003e*/ 	.short	0x00ff


	//----- nvinfo : EIATTR_NUM_BARRIERS
	.align		4
        /*0040*/ 	.byte	0x02, 0x4c
        /*0042*/ 	.byte	0x01
	.zero		1


	//----- nvinfo : EIATTR_MERCURY_ISA_VERSION
	.align		4
        /*0044*/ 	.byte	0x03, 0x5f
        /*0046*/ 	.short	0x0101


	//----- nvinfo : EIATTR_VRC_CTA_INIT_COUNT
	.align		4
        /*0048*/ 	.byte	0x02, 0x4a
	.zero		1
	.zero		1


	//----- nvinfo : EIATTR_EXIT_INSTR_OFFSETS
	.align		4
        /*004c*/ 	.byte	0x04, 0x1c
        /*004e*/ 	.short	(.L_25 - .L_24)


	//   ....[0]....
.L_24:
        /*0050*/ 	.word	0x00004bd0


	//----- nvinfo : EIATTR_CRS_STACK_SIZE
	.align		4
.L_25:
        /*0054*/ 	.byte	0x04, 0x1e
        /*0056*/ 	.short	(.L_27 - .L_26)
.L_26:
        /*0058*/ 	.word	0x00000000


	//----- nvinfo : EIATTR_CBANK_PARAM_SIZE
	.align		4
.L_27:
        /*005c*/ 	.byte	0x03, 0x19
        /*005e*/ 	.short	0x0018


	//----- nvinfo : EIATTR_PARAM_CBANK
	.align		4
        /*0060*/ 	.byte	0x04, 0x0a
        /*0062*/ 	.short	(.L_29 - .L_28)
	.align		4
.L_28:
        /*0064*/ 	.word	index@(.nv.constant0._Z18device_gauss_solvePfjS_)
        /*0068*/ 	.short	0x0380
        /*006a*/ 	.short	0x0018


	//----- nvinfo : EIATTR_SW_WAR
	.align		4
.L_29:
        /*006c*/ 	.byte	0x04, 0x36
        /*006e*/ 	.short	(.L_31 - .L_30)
.L_30:
        /*0070*/ 	.word	0x00000008
.L_31:


//--------------------- .nv.info._Z17device_substitutePfS_j --------------------------
	.section	.nv.info._Z17device_substitutePfS_j,"",@"SHT_CUDA_INFO"
	.sectionflags	@""
	.align	4


	//----- nvinfo : EIATTR_CUDA_API_VERSION
	.align		4
        /*0000*/ 	.byte	0x04, 0x37
        /*0002*/ 	.short	(.L_33 - .L_32)
.L_32:
        /*0004*/ 	.word	0x00000082


	//----- nvinfo : EIATTR_KPARAM_INFO
	.align		4
.L_33:
        /*0008*/ 	.byte	0x04, 0x17
        /*000a*/ 	.short	(.L_35 - .L_34)
.L_34:
        /*000c*/ 	.word	0x00000000
        /*0010*/ 	.short	0x0002
        /*0012*/ 	.short	0x0010
        /*0014*/ 	.byte	0x00, 0xf0, 0x11, 0x00


	//----- nvinfo : EIATTR_KPARAM_INFO
	.align		4
.L_35:
        /*0018*/ 	.byte	0x04, 0x17
        /*001a*/ 	.short	(.L_37 - .L_36)
.L_36:
        /*001c*/ 	.word	0x00000000
        /*0020*/ 	.short	0x0001
        /*0022*/ 	.short	0x0008
        /*0024*/ 	.byte	0x00, 0xf5, 0x21, 0x00


	//----- nvinfo : EIATTR_KPARAM_INFO
	.align		4
.L_37:
        /*0028*/ 	.byte	0x04, 0x17
        /*002a*/ 	.short	(.L_39 - .L_38)
.L_38:
        /*002c*/ 	.word	0x00000000
        /*0030*/ 	.short	0x0000
        /*0032*/ 	.short	0x0000
        /*0034*/ 	.byte	0x00, 0xf5, 0x21, 0x00


	//----- nvinfo : EIATTR_SPARSE_MMA_MASK
	.align		4
.L_39:
        /*0038*/ 	.byte	0x03, 0x50
        /*003a*/ 	.short	0x0000


	//----- nvinfo : EIATTR_MAXREG_COUNT
	.align		4
        /*003c*/ 	.byte	0x03, 0x1b
        /*003e*/ 	.short	0x00ff


	//----- nvinfo : EIATTR_MERCURY_ISA_VERSION
	.align		4
        /*0040*/ 	.byte	0x03, 0x5f
        /*0042*/ 	.short	0x0101


	//----- nvinfo : EIATTR_VRC_CTA_INIT_COUNT
	.align		4
        /*0044*/ 	.byte	0x02, 0x4a
	.zero		1
	.zero		1


	//----- nvinfo : EIATTR_EXIT_INSTR_OFFSETS
	.align		4
        /*0048*/ 	.byte	0x04, 0x1c
        /*004a*/ 	.short	(.L_41 - .L_40)


	//   ....[0]....
.L_40:
        /*004c*/ 	.word	0x00000080


	//   ....[1]....
        /*0050*/ 	.word	0x000013d0


	//----- nvinfo : EIATTR_CRS_STACK_SIZE
	.align		4
.L_41:
        /*0054*/ 	.byte	0x04, 0x1e
        /*0056*/ 	.short	(.L_43 - .L_42)
.L_42:
        /*0058*/ 	.word	0x00000000


	//----- nvinfo : EIATTR_CBANK_PARAM_SIZE
	.align		4
.L_43:
        /*005c*/ 	.byte	0x03, 0x19
        /*005e*/ 	.short	0x0014


	//----- nvinfo : EIATTR_PARAM_CBANK
	.align		4
        /*0060*/ 	.byte	0x04, 0x0a
        /*0062*/ 	.short	(.L_45 - .L_44)
	.align		4
.L_44:
        /*0064*/ 	.word	index@(.nv.constant0._Z17device_substitutePfS_j)
        /*0068*/ 	.short	0x0380
        /*006a*/ 	.short	0x0014


	//----- nvinfo : EIATTR_SW_WAR
	.align		4
.L_45:
        /*006c*/ 	.byte	0x04, 0x36
        /*006e*/ 	.short	(.L_47 - .L_46)
.L_46:
        /*0070*/ 	.word	0x00000008
.L_47:


//--------------------- .nv.callgraph             --------------------------
	.section	.nv.callgraph,"",@"SHT_CUDA_CALLGRAPH"
	.align	4
	.sectionentsize	8
	.align		4
        /*0000*/ 	.word	0x00000000
	.align		4
        /*0004*/ 	.word	0xffffffff
	.align		4
        /*0008*/ 	.word	0x00000000
	.align		4
        /*000c*/ 	.word	0xfffffffe
	.align		4
        /*0010*/ 	.word	0x00000000
	.align		4
        /*0014*/ 	.word	0xfffffffd
	.align		4
        /*0018*/ 	.word	0x00000000
	.align		4
        /*001c*/ 	.word	0xfffffffc


//--------------------- .text._Z18device_gauss_solvePfjS_ --------------------------
	.section	.text._Z18device_gauss_solvePfjS_,"ax",@progbits
	.align	128
        .global         _Z18device_gauss_solvePfjS_
        .type           _Z18device_gauss_solvePfjS_,@function
        .size           _Z18device_gauss_solvePfjS_,(.L_x_104 - _Z18device_gauss_solvePfjS_)
        .other          _Z18device_gauss_solvePfjS_,@"STO_CUDA_ENTRY STV_DEFAULT"
_Z18device_gauss_solvePfjS_:
.text._Z18device_gauss_solvePfjS_:
[----:B------:R-:W0:Y:S01]  /*0000*/  LDC R1, c[0x0][0x37c] ;  /* 0x0000df00ff017b82 */ /* 0x000e220000000800 */
[----:B------:R-:W1:Y:S01]  /*0010*/  S2R R12, SR_TID.Y ;  /* 0x00000000000c7919 */ /* 0x000e620000002200 */
[----:B------:R-:W1:Y:S01]  /*0020*/  LDCU UR4, c[0x0][0x360] ;  /* 0x00006c00ff0477ac */ /* 0x000e620008000800 */
[----:B------:R-:W-:Y:S01]  /*0030*/  BSSY.RECONVERGENT B0, `(.L_x_0) ;  /* 0x0000073000007945 */ /* 0x000fe20003800200 */
[----:B0-----:R-:W-:Y:S01]  /*0040*/  VIADD R1, R1, 0xffffffa8 ;  /* 0xffffffa801017836 */ /* 0x001fe20000000000 */
[----:B------:R-:W0:Y:S01]  /*0050*/  S2R R13, SR_TID.X ;  /* 0x00000000000d7919 */ /* 0x000e220000002100 */
[----:B------:R-:W2:Y:S01]  /*0060*/  LDCU.64 UR12, c[0x0][0x358] ;  /* 0x00006b00ff0c77ac */ /* 0x000ea20008000a00 */
[----:B-1----:R-:W-:-:S05]  /*0070*/  IMAD R10, R12, UR4, RZ ;  /* 0x000000040c0a7c24 */ /* 0x002fca000f8e02ff */
[----:B0-----:R-:W-:-:S13]  /*0080*/  LOP3.LUT P0, R10, R10, RZ, R13, 0xfa, !PT ;  /* 0x000000ff0a0a7212 */ /* 0x001fda000780fa0d */
[----:B--2---:R-:W-:Y:S05]  /*0090*/  @P0 BRA `(.L_x_1) ;  /* 0x0000000400b00947 */ /* 0x004fea0003800000 */
[----:B------:R-:W0:Y:S01]  /*00a0*/  S2UR UR7, SR_CgaCtaId ;  /* 0x00000000000779c3 */ /* 0x000e220000008800 */
[----:B------:R-:W1:Y:S01]  /*00b0*/  LDCU UR5, c[0x0][0x388] ;  /* 0x00007100ff0577ac */ /* 0x000e620008000800 */
[----:B------:R-:W-:Y:S01]  /*00c0*/  IMAD.MOV.U32 R0, RZ, RZ, 0x1 ;  /* 0x00000001ff007424 */ /* 0x000fe200078e00ff */
[----:B------:R-:W-:Y:S01]  /*00d0*/  UMOV UR4, 0x400 ;  /* 0x0000040000047882 */ /* 0x000fe20000000000 */
[----:B-1----:R-:W-:-:S04]  /*00e0*/  UIMAD UR5, UR5, UR5, UR5 ;  /* 0x00000005050572a4 */ /* 0x002fc8000f8e0205 */
[----:B------:R-:W-:Y:S02]  /*00f0*/  UISETP.NE.AND UP0, UPT, UR5, URZ, UPT ;  /* 0x000000ff0500728c */ /* 0x000fe4000bf05270 */
[----:B0-----:R-:W-:-:S09]  /*0100*/  ULEA UR6, UR7, UR4, 0x18 ;  /* 0x0000000407067291 */ /* 0x001fd2000f8ec0ff */
[----:B------:R0:W-:Y:S01]  /*0110*/  STS [UR6], R0 ;  /* 0x00000000ff007988 */ /* 0x0001e20008000806 */
[----:B------:R-:W-:Y:S05]  /*0120*/  BRA.U !UP0, `(.L_x_1) ;  /* 0x00000005088c7547 */ /* 0x000fea000b800000 */
[----:B------:R-:W-:Y:S01]  /*0130*/  UISETP.GE.U32.AND UP0, UPT, UR5, 0x10, UPT ;  /* 0x000000100500788c */ /* 0x000fe2000bf06070 */
[----:B0-----:R-:W-:Y:S01]  /*0140*/  HFMA2 R0, -RZ, RZ, 0, 0 ;  /* 0x00000000ff007431 */ /* 0x001fe200000001ff */
[----:B------:R-:W-:-:S04]  /*0150*/  ULOP3.LUT UR8, UR5, 0xf, URZ, 0xc0, !UPT ;  /* 0x0000000f05087892 */ /* 0x000fc8000f8ec0ff */
[----:B------:R-:W-:-:S03]  /*0160*/  UISETP.NE.AND UP1, UPT, UR8, URZ, UPT ;  /* 0x000000ff0800728c */ /* 0x000fc6000bf25270 */
[----:B------:R-:W-:Y:S08]  /*0170*/  BRA.U !UP0, `(.L_x_2) ;  /* 0x00000001088c7547 */ /* 0x000ff0000b800000 */
[----:B------:R-:W-:Y:S01]  /*0180*/  ULOP3.LUT UR9, UR5, 0xfffffff0, URZ, 0xc0, !UPT ;  /* 0xfffffff005097892 */ /* 0x000fe2000f8ec0ff */
[----:B------:R-:W-:Y:S01]  /*0190*/  IMAD.MOV.U32 R11, RZ, RZ, RZ ;  /* 0x000000ffff0b7224 */ /* 0x000fe200078e00ff */
[----:B------:R-:W-:-:S04]  /*01a0*/  UIADD3 UR6, UPT, UPT, UR4, 0x8, URZ ;  /* 0x0000000804067890 */ /* 0x000fc8000fffe0ff */
[----:B------:R-:W-:Y:S01]  /*01b0*/  IMAD.U32 R0, RZ, RZ, UR9 ;  /* 0x00000009ff007e24 */ /* 0x000fe2000f8e00ff */
[----:B------:R-:W-:-:S12]  /*01c0*/  ULEA UR6, UR7, UR6, 0x18 ;  /* 0x0000000607067291 */ /* 0x000fd8000f8ec0ff */
.L_x_3:
[----:B0-----:R-:W0:Y:S02]  /*01d0*/  LDC.64 R22, c[0x0][0x380] ;  /* 0x0000e000ff167b82 */ /* 0x001e240000000a00 */
[----:B0-----:R-:W-:-:S05]  /*01e0*/  IMAD.WIDE.U32 R22, R11, 0x4, R22 ;  /* 0x000000040b167825 */ /* 0x001fca00078e0016 */
[----:B------:R-:W2:Y:S04]  /*01f0*/  LDG.E R20, desc[UR12][R22.64] ;  /* 0x0000000c16147981 */ /* 0x000ea8000c1e1900 */
[----:B------:R-:W2:Y:S04]  /*0200*/  LDG.E R21, desc[UR12][R22.64+0x4] ;  /* 0x0000040c16157981 */ /* 0x000ea8000c1e1900 */
[----:B------:R-:W3:Y:S04]  /*0210*/  LDG.E R18, desc[UR12][R22.64+0x8] ;  /* 0x0000080c16127981 */ /* 0x000ee8000c1e1900 */
[----:B------:R-:W3:Y:S04]  /*0220*/  LDG.E R19, desc[UR12][R22.64+0xc] ;  /* 0x00000c0c16137981 */ /* 0x000ee8000c1e1900 */
[----:B------:R-:W4:Y:S04]  /*0230*/  LDG.E R16, desc[UR12][R22.64+0x10] ;  /* 0x0000100c16107981 */ /* 0x000f28000c1e1900 */
[----:B------:R-:W4:Y:S04]  /*0240*/  LDG.E R17, desc[UR12][R22.64+0x14] ;  /* 0x0000140c16117981 */ /* 0x000f28000c1e1900 */
[----:B------:R-:W5:Y:S04]  /*0250*/  LDG.E R14, desc[UR12][R22.64+0x18] ;  /* 0x0000180c160e7981 */ /* 0x000f68000c1e1900 */
        /* <DEDUP_REMOVED lines=8> */
[----:B------:R-:W5:Y:S01]  /*02e0*/  LDG.E R3, desc[UR12][R22.64+0x3c] ;  /* 0x00003c0c16037981 */ /* 0x000f62000c1e1900 */
[----:B------:R-:W-:-:S02]  /*02f0*/  LEA R24, R11, UR6, 0x2 ;  /* 0x000000060b187c11 */ /* 0x000fc4000f8e10ff */
[----:B------:R-:W-:-:S04]  /*0300*/  IADD3 R11, PT, PT, R11, 0x10, RZ ;  /* 0x000000100b0b7810 */ /* 0x000fc80007ffe0ff */
[----:B------:R-:W-:Y:S01]  /*0310*/  ISETP.NE.AND P0, PT, R11, R0, PT ;  /* 0x000000000b00720c */ /* 0x000fe20003f05270 */
[----:B--2---:R0:W-:Y:S04]  /*0320*/  STS.64 [R24], R20 ;  /* 0x0000001418007388 */ /* 0x0041e80000000a00 */
[----:B---3--:R0:W-:Y:S04]  /*0330*/  STS.64 [R24+0x8], R18 ;  /* 0x0000081218007388 */ /* 0x0081e80000000a00 */
[----:B----4-:R0:W-:Y:S04]  /*0340*/  STS.64 [R24+0x10], R16 ;  /* 0x0000101018007388 */ /* 0x0101e80000000a00 */
[----:B-----5:R0:W-:Y:S04]  /*0350*/  STS.64 [R24+0x18], R14 ;  /* 0x0000180e18007388 */ /* 0x0201e80000000a00 */
[----:B------:R0:W-:Y:S04]  /*0360*/  STS.64 [R24+0x20], R8 ;  /* 0x0000200818007388 */ /* 0x0001e80000000a00 */
[----:B------:R0:W-:Y:S04]  /*0370*/  STS.64 [R24+0x28], R6 ;  /* 0x0000280618007388 */ /* 0x0001e80000000a00 */
[----:B------:R0:W-:Y:S04]  /*0380*/  STS.64 [R24+0x30], R4 ;  /* 0x0000300418007388 */ /* 0x0001e80000000a00 */
[----:B------:R0:W-:Y:S01]  /*0390*/  STS.64 [R24+0x38], R2 ;  /* 0x0000380218007388 */ /* 0x0001e20000000a00 */
[----:B------:R-:W-:Y:S05]  /*03a0*/  @P0 BRA `(.L_x_3) ;  /* 0xfffffffc00880947 */ /* 0x000fea000383ffff */
.L_x_2:
[----:B------:R-:W-:Y:S05]  /*03b0*/  BRA.U !UP1, `(.L_x_1) ;  /* 0x0000000109e87547 */ /* 0x000fea000b800000 */
[----:B------:R-:W-:Y:S02]  /*03c0*/  UISETP.GE.U32.AND UP0, UPT, UR8, 0x8, UPT ;  /* 0x000000080800788c */ /* 0x000fe4000bf06070 */
[----:B------:R-:W-:-:S04]  /*03d0*/  ULOP3.LUT UR9, UR5, 0x7, URZ, 0xc0, !UPT ;  /* 0x0000000705097892 */ /* 0x000fc8000f8ec0ff */
[----:B------:R-:W-:-:S03]  /*03e0*/  UISETP.NE.AND UP1, UPT, UR9, URZ, UPT ;  /* 0x000000ff0900728c */ /* 0x000fc6000bf25270 */
[----:B------:R-:W-:Y:S08]  /*03f0*/  BRA.U !UP0, `(.L_x_4) ;  /* 0x0000000108587547 */ /* 0x000ff0000b800000 */
[----:B0-----:R-:W0:Y:S02]  /*0400*/  LDC.64 R2, c[0x0][0x380] ;  /* 0x0000e000ff027b82 */ /* 0x001e240000000a00 */
[----:B0-----:R-:W-:-:S05]  /*0410*/  IMAD.WIDE.U32 R2, R0, 0x4, R2 ;  /* 0x0000000400027825 */ /* 0x001fca00078e0002 */
[----:B------:R-:W2:Y:S04]  /*0420*/  LDG.E R4, desc[UR12][R2.64] ;  /* 0x0000000c02047981 */ /* 0x000ea8000c1e1900 */
[----:B------:R-:W3:Y:S04]  /*0430*/  LDG.E R6, desc[UR12][R2.64+0x4] ;  /* 0x0000040c02067981 */ /* 0x000ee8000c1e1900 */
[----:B------:R-:W4:Y:S04]  /*0440*/  LDG.E R8, desc[UR12][R2.64+0x8] ;  /* 0x0000080c02087981 */ /* 0x000f28000c1e1900 */
[----:B------:R-:W5:Y:S04]  /*0450*/  LDG.E R14, desc[UR12][R2.64+0xc] ;  /* 0x00000c0c020e7981 */ /* 0x000f68000c1e1900 */
[----:B------:R-:W5:Y:S04]  /*0460*/  LDG.E R16, desc[UR12][R2.64+0x10] ;  /* 0x0000100c02107981 */ /* 0x000f68000c1e1900 */
[----:B------:R-:W5:Y:S04]  /*0470*/  LDG.E R18, desc[UR12][R2.64+0x14] ;  /* 0x0000140c02127981 */ /* 0x000f68000c1e1900 */
[----:B------:R-:W5:Y:S04]  /*0480*/  LDG.E R20, desc[UR12][R2.64+0x18] ;  /* 0x0000180c02147981 */ /* 0x000f68000c1e1900 */
[----:B------:R-:W5:Y:S01]  /*0490*/  LDG.E R22, desc[UR12][R2.64+0x1c] ;  /* 0x00001c0c02167981 */ /* 0x000f62000c1e1900 */
[----:B------:R-:W-:-:S04]  /*04a0*/  UIADD3 UR6, UPT, UPT, UR4, 0x8, URZ ;  /* 0x0000000804067890 */ /* 0x000fc8000fffe0ff */
[----:B------:R-:W-:-:S06]  /*04b0*/  ULEA UR6, UR7, UR6, 0x18 ;  /* 0x0000000607067291 */ /* 0x000fcc000f8ec0ff */
[C---:B------:R-:W-:Y:S01]  /*04c0*/  LEA R5, R0.reuse, UR6, 0x2 ;  /* 0x0000000600057c11 */ /* 0x040fe2000f8e10ff */
[----:B------:R-:W-:-:S04]  /*04d0*/  VIADD R0, R0, 0x8 ;  /* 0x0000000800007836 */ /* 0x000fc80000000000 */
[----:B--2---:R1:W-:Y:S04]  /*04e0*/  STS [R5], R4 ;  /* 0x0000000405007388 */ /* 0x0043e80000000800 */
[----:B---3--:R1:W-:Y:S04]  /*04f0*/  STS [R5+0x4], R6 ;  /* 0x0000040605007388 */ /* 0x0083e80000000800 */
[----:B----4-:R1:W-:Y:S04]  /*0500*/  STS [R5+0x8], R8 ;  /* 0x0000080805007388 */ /* 0x0103e80000000800 */
[----:B-----5:R1:W-:Y:S04]  /*0510*/  STS [R5+0xc], R14 ;  /* 0x00000c0e05007388 */ /* 0x0203e80000000800 */
[----:B------:R1:W-:Y:S04]  /*0520*/  STS [R5+0x10], R16 ;  /* 0x0000101005007388 */ /* 0x0003e80000000800 */
[----:B------:R1:W-:Y:S04]  /*0530*/  STS [R5+0x14], R18 ;  /* 0x0000141205007388 */ /* 0x0003e80000000800 */
[----:B------:R1:W-:Y:S04]  /*0540*/  STS [R5+0x18], R20 ;  /* 0x0000181405007388 */ /* 0x0003e80000000800 */
[----:B------:R1:W-:Y:S02]  /*0550*/  STS [R5+0x1c], R22 ;  /* 0x00001c1605007388 */ /* 0x0003e40000000800 */
.L_x_4:
[----:B------:R-:W-:Y:S05]  /*0560*/  BRA.U !UP1, `(.L_x_1) ;  /* 0x00000001097c7547 */ /* 0x000fea000b800000 */
[----:B------:R-:W-:Y:S02]  /*0570*/  UISETP.GE.U32.AND UP0, UPT, UR9, 0x4, UPT ;  /* 0x000000040900788c */ /* 0x000fe4000bf06070 */
[----:B------:R-:W-:-:S04]  /*0580*/  ULOP3.LUT UR5, UR5, 0x3, URZ, 0xc0, !UPT ;  /* 0x0000000305057892 */ /* 0x000fc8000f8ec0ff */
[----:B------:R-:W-:-:S03]  /*0590*/  UISETP.NE.AND UP1, UPT, UR5, URZ, UPT ;  /* 0x000000ff0500728c */ /* 0x000fc6000bf25270 */
[----:B------:R-:W-:Y:S08]  /*05a0*/  BRA.U !UP0, `(.L_x_5) ;  /* 0x0000000108387547 */ /* 0x000ff0000b800000 */
[----:B0-----:R-:W0:Y:S02]  /*05b0*/  LDC.64 R2, c[0x0][0x380] ;  /* 0x0000e000ff027b82 */ /* 0x001e240000000a00 */
[----:B0-----:R-:W-:-:S05]  /*05c0*/  IMAD.WIDE.U32 R2, R0, 0x4, R2 ;  /* 0x0000000400027825 */ /* 0x001fca00078e0002 */
[----:B-1----:R-:W2:Y:S04]  /*05d0*/  LDG.E R4, desc[UR12][R2.64] ;  /* 0x0000000c02047981 */ /* 0x002ea8000c1e1900 */
[----:B------:R-:W3:Y:S04]  /*05e0*/  LDG.E R6, desc[UR12][R2.64+0x4] ;  /* 0x0000040c02067981 */ /* 0x000ee8000c1e1900 */
[----:B------:R-:W4:Y:S04]  /*05f0*/  LDG.E R8, desc[UR12][R2.64+0x8] ;  /* 0x0000080c02087981 */ /* 0x000f28000c1e1900 */
        /* <DEDUP_REMOVED lines=8> */
[----:B-----5:R2:W-:Y:S02]  /*0680*/  STS [R5+0xc], R14 ;  /* 0x00000c0e05007388 */ /* 0x0205e40000000800 */
.L_x_5:
[----:B------:R-:W-:Y:S05]  /*0690*/  BRA.U !UP1, `(.L_x_1) ;  /* 0x0000000109307547 */ /* 0x000fea000b800000 */
[----:B012---:R-:W0:Y:S01]  /*06a0*/  LDC.64 R4, c[0x0][0x380] ;  /* 0x0000e000ff047b82 */ /* 0x007e220000000a00 */
[----:B------:R-:W-:-:S04]  /*06b0*/  UIADD3 UR4, UPT, UPT, UR4, 0x8, URZ ;  /* 0x0000000804047890 */ /* 0x000fc8000fffe0ff */
[----:B------:R-:W-:-:S03]  /*06c0*/  ULEA UR7, UR7, UR4, 0x18 ;  /* 0x0000000407077291 */ /* 0x000fc6000f8ec0ff */
[----:B------:R-:W-:-:S09]  /*06d0*/  UMOV UR4, URZ ;  /* 0x000000ff00047c82 */ /* 0x000fd20008000000 */
.L_x_6:
[----:B0--3--:R-:W-:-:S06]  /*06e0*/  IMAD.WIDE.U32 R2, R0, 0x4, R4 ;  /* 0x0000000400027825 */ /* 0x009fcc00078e0004 */
[----:B------:R-:W2:Y:S01]  /*06f0*/  LDG.E R2, desc[UR12][R2.64] ;  /* 0x0000000c02027981 */ /* 0x000ea2000c1e1900 */
[C---:B------:R-:W-:Y:S01]  /*0700*/  LEA R7, R0.reuse, UR7, 0x2 ;  /* 0x0000000700077c11 */ /* 0x040fe2000f8e10ff */
[----:B------:R-:W-:Y:S01]  /*0710*/  UIADD3 UR4, UPT, UPT, UR4, 0x1, URZ ;  /* 0x0000000104047890 */ /* 0x000fe2000fffe0ff */
[----:B------:R-:W-:-:S03]  /*0720*/  IADD3 R0, PT, PT, R0, 0x1, RZ ;  /* 0x0000000100007810 */ /* 0x000fc60007ffe0ff */
[----:B------:R-:W-:Y:S01]  /*0730*/  UISETP.NE.AND UP0, UPT, UR4, UR5, UPT ;  /* 0x000000050400728c */ /* 0x000fe2000bf05270 */
[----:B--2---:R3:W-:Y:S08]  /*0740*/  STS [R7], R2 ;  /* 0x0000000207007388 */ /* 0x0047f00000000800 */
[----:B------:R-:W-:Y:S05]  /*0750*/  BRA.U UP0, `(.L_x_6) ;  /* 0xfffffffd00e07547 */ /* 0x000fea000b83ffff */
.L_x_1:
[----:B------:R-:W-:Y:S05]  /*0760*/  BSYNC.RECONVERGENT B0 ;  /* 0x0000000000007941 */ /* 0x000fea0003800200 */
.L_x_0:
[----:B------:R-:W4:Y:S08]  /*0770*/  S2UR UR5, SR_CgaCtaId ;  /* 0x00000000000579c3 */ /* 0x000f300000008800 */
[----:B------:R-:W-:Y:S06]  /*0780*/  BAR.SYNC.DEFER_BLOCKING 0x0 ;  /* 0x0000000000007b1d */ /* 0x000fec0000010000 */
[----:B------:R-:W-:-:S02]  /*0790*/  UMOV UR4, 0x400 ;  /* 0x0000040000047882 */ /* 0x000fc40000000000 */
[----:B----4-:R-:W-:-:S09]  /*07a0*/  ULEA UR4, UR5, UR4, 0x18 ;  /* 0x0000000405047291 */ /* 0x010fd2000f8ec0ff */
[----:B0-----:R-:W0:Y:S02]  /*07b0*/  LDS R3, [UR4] ;  /* 0x00000004ff037984 */ /* 0x001e240008000800 */
[----:B------:R-:W4:Y:S02]  /*07c0*/  LDCU UR4, c[0x0][0x388] ;  /* 0x00007100ff0477ac */ /* 0x000f240008000800 */
[----:B----4-:R-:W-:-:S05]  /*07d0*/  IMAD.U32 R0, RZ, RZ, UR4 ;  /* 0x00000004ff007e24 */ /* 0x010fca000f8e00ff */
[----:B0-----:R-:W-:-:S13]  /*07e0*/  ISETP.GT.U32.AND P0, PT, R3, R0, PT ;  /* 0x000000000300720c */ /* 0x001fda0003f04070 */
[----:B------:R-:W-:Y:S05]  /*07f0*/  @P0 BRA `(.L_x_7) ;  /* 0x0000002400c00947 */ /* 0x000fea0003800000 */
[----:B-12---:R-:W-:Y:S01]  /*0800*/  VIADD R8, R0, 0x1 ;  /* 0x0000000100087836 */ /* 0x006fe20000000000 */
[C---:B------:R-:W-:Y:S01]  /*0810*/  IADD3 R9, PT, PT, R13.reuse, 0x1, RZ ;  /* 0x000000010d097810 */ /* 0x040fe20007ffe0ff */
[----:B------:R-:W-:-:S07]  /*0820*/  IMAD R11, R13, R0, R13 ;  /* 0x000000000d0b7224 */ /* 0x000fce00078e020d */
.L_x_54:
[----:B------:R-:W-:-:S13]  /*0830*/  ISETP.NE.AND P0, PT, R10, RZ, PT ;  /* 0x000000ff0a00720c */ /* 0x000fda0003f05270 */
[----:B--2---:R-:W-:Y:S05]  /*0840*/  @P0 BRA `(.L_x_8) ;  /* 0x0000000c00a00947 */ /* 0x004fea0003800000 */
[----:B------:R-:W0:Y:S01]  /*0850*/  S2R R15, SR_CgaCtaId ;  /* 0x00000000000f7919 */ /* 0x000e220000008800 */
[----:B------:R-:W1:Y:S01]  /*0860*/  LDCU UR4, c[0x0][0x388] ;  /* 0x00007100ff0477ac */ /* 0x000e620008000800 */
[----:B------:R-:W-:Y:S01]  /*0870*/  MOV R6, 0x400 ;  /* 0x0000040000067802 */ /* 0x000fe20000000f00 */
[----:B------:R-:W-:-:S05]  /*0880*/  VIADD R5, R3, 0x1 ;  /* 0x0000000103057836 */ /* 0x000fca0000000000 */
[----:B-1----:R-:W-:Y:S02]  /*0890*/  ISETP.GT.U32.AND P0, PT, R5, UR4, PT ;  /* 0x0000000405007c0c */ /* 0x002fe4000bf04070 */
[----:B0-----:R-:W-:-:S05]  /*08a0*/  LEA R0, R15, R6, 0x18 ;  /* 0x000000060f007211 */ /* 0x001fca00078ec0ff */
[----:B------:R0:W-:Y:S06]  /*08b0*/  STS [R0+0x4], R3 ;  /* 0x0000040300007388 */ /* 0x0001ec0000000800 */
[----:B------:R-:W-:Y:S05]  /*08c0*/  @P0 BRA `(.L_x_8) ;  /* 0x0000000c00800947 */ /* 0x000fea0003800000 */
[----:B------:R-:W-:Y:S01]  /*08d0*/  VIADDMNMX.U32 R4, R3, 0x2, R8, !PT ;  /* 0x0000000203047846 */ /* 0x000fe20007800008 */
[----:B------:R-:W-:Y:S01]  /*08e0*/  BSSY.RECONVERGENT B0, `(.L_x_9) ;  /* 0x0000075000007945 */ /* 0x000fe20003800200 */
[----:B---3--:R-:W-:Y:S01]  /*08f0*/  LOP3.LUT R2, RZ, R3, RZ, 0x33, !PT ;  /* 0x00000003ff027212 */ /* 0x008fe200078e33ff */
[----:B------:R-:W-:-:S04]  /*0900*/  IMAD.MOV.U32 R14, RZ, RZ, R3 ;  /* 0x000000ffff0e7224 */ /* 0x000fc800078e0003 */
[C---:B0-----:R-:W-:Y:S01]  /*0910*/  IMAD.IADD R0, R4.reuse, 0x1, R2 ;  /* 0x0000000104007824 */ /* 0x041fe200078e0202 */
[----:B------:R-:W-:-:S04]  /*0920*/  IADD3 R4, PT, PT, R4, -0x2, -R3 ;  /* 0xfffffffe04047810 */ /* 0x000fc80007ffe803 */
[----:B------:R-:W-:Y:S02]  /*0930*/  ISETP.GE.U32.AND P1, PT, R4, 0x7, PT ;  /* 0x000000070400780c */ /* 0x000fe40003f26070 */
[----:B------:R-:W-:Y:S02]  /*0940*/  LOP3.LUT R18, R0, 0x7, RZ, 0xc0, !PT ;  /* 0x0000000700127812 */ /* 0x000fe400078ec0ff */
[----:B------:R-:W-:Y:S02]  /*0950*/  MOV R4, R3 ;  /* 0x0000000300047202 */ /* 0x000fe40000000f00 */
[----:B------:R-:W-:-:S07]  /*0960*/  ISETP.NE.AND P0, PT, R18, RZ, PT ;  /* 0x000000ff1200720c */ /* 0x000fce0003f05270 */
[----:B------:R-:W-:Y:S06]  /*0970*/  @!P1 BRA `(.L_x_10) ;  /* 0x0000000400ac9947 */ /* 0x000fec0003800000 */
[----:B------:R-:W-:Y:S01]  /*0980*/  VIADD R6, R6, 0x8 ;  /* 0x0000000806067836 */ /* 0x000fe20000000000 */
[----:B------:R-:W-:Y:S01]  /*0990*/  LOP3.LUT R7, R0, 0xfffffff8, RZ, 0xc0, !PT ;  /* 0xfffffff800077812 */ /* 0x000fe200078ec0ff */
[----:B------:R-:W-:Y:S01]  /*09a0*/  IMAD.MOV.U32 R14, RZ, RZ, R3 ;  /* 0x000000ffff0e7224 */ /* 0x000fe200078e0003 */
[----:B------:R-:W-:Y:S02]  /*09b0*/  MOV R4, R3 ;  /* 0x0000000300047202 */ /* 0x000fe40000000f00 */
[----:B------:R-:W-:-:S07]  /*09c0*/  LEA R6, R15, R6, 0x18 ;  /* 0x000000060f067211 */ /* 0x000fce00078ec0ff */
.L_x_11:
[----:B------:R-:W-:Y:S02]  /*09d0*/  VIADD R16, R4, 0xffffffff ;  /* 0xffffffff04107836 */ /* 0x000fe40000000000 */
[C-C-:B------:R-:W-:Y:S02]  /*09e0*/  IMAD R15, R8.reuse, R14, R3.reuse ;  /* 0x0000000e080f7224 */ /* 0x140fe400078e0203 */
[----:B------:R-:W-:-:S03]  /*09f0*/  IMAD R17, R8, R16, R3 ;  /* 0x0000001008117224 */ /* 0x000fc600078e0203 */
[----:B------:R-:W-:Y:S01]  /*0a00*/  LEA R15, R15, R6, 0x2 ;  /* 0x000000060f0f7211 */ /* 0x000fe200078e10ff */
[----:B------:R-:W-:-:S04]  /*0a10*/  IMAD R17, R17, 0x4, R6 ;  /* 0x0000000411117824 */ /* 0x000fc800078e0206 */
[----:B------:R-:W-:Y:S04]  /*0a20*/  LDS R14, [R15+-0x4] ;  /* 0xfffffc000f0e7984 */ /* 0x000fe80000000800 */
[----:B------:R-:W0:Y:S02]  /*0a30*/  LDS R17, [R17+-0x4] ;  /* 0xfffffc0011117984 */ /* 0x000e240000000800 */
[----:B0-----:R-:W-:-:S13]  /*0a40*/  FSETP.GT.AND P1, PT, |R14|, |R17|, PT ;  /* 0x400000110e00720b */ /* 0x001fda0003f24200 */
[----:B------:R-:W0:Y:S01]  /*0a50*/  @P1 S2R R19, SR_CgaCtaId ;  /* 0x0000000000131919 */ /* 0x000e220000008800 */
[----:B------:R-:W-:Y:S01]  /*0a60*/  @P1 IMAD.MOV.U32 R4, RZ, RZ, R5 ;  /* 0x000000ffff041224 */ /* 0x000fe200078e0005 */
[----:B------:R-:W-:-:S04]  /*0a70*/  @P1 MOV R14, 0x400 ;  /* 0x00000400000e1802 */ /* 0x000fc80000000f00 */
[----:B------:R-:W-:-:S05]  /*0a80*/  IADD3 R16, PT, PT, R4, -0x1, RZ ;  /* 0xffffffff04107810 */ /* 0x000fca0007ffe0ff */
[----:B------:R-:W-:-:S05]  /*0a90*/  IMAD R21, R8, R16, R3 ;  /* 0x0000001008157224 */ /* 0x000fca00078e0203 */
[----:B------:R-:W-:Y:S02]  /*0aa0*/  LEA R21, R21, R6, 0x2 ;  /* 0x0000000615157211 */ /* 0x000fe400078e10ff */
[----:B0-----:R-:W-:Y:S01]  /*0ab0*/  @P1 LEA R16, R19, R14, 0x18 ;  /* 0x0000000e13101211 */ /* 0x001fe200078ec0ff */
[----:B------:R-:W-:-:S04]  /*0ac0*/  IMAD R19, R8, 0x4, R15 ;  /* 0x0000000408137824 */ /* 0x000fc800078e020f */
[----:B------:R-:W-:Y:S04]  /*0ad0*/  @P1 STS [R16+0x4], R5 ;  /* 0x0000040510001388 */ /* 0x000fe80000000800 */
[----:B------:R-:W-:Y:S04]  /*0ae0*/  LDS R14, [R19+-0x4] ;  /* 0xfffffc00130e7984 */ /* 0x000fe80000000800 */
[----:B------:R-:W0:Y:S02]  /*0af0*/  LDS R15, [R21+-0x4] ;  /* 0xfffffc00150f7984 */ /* 0x000e240000000800 */
[----:B0-----:R-:W-:-:S13]  /*0b00*/  FSETP.GT.AND P1, PT, |R14|, |R15|, PT ;  /* 0x4000000f0e00720b */ /* 0x001fda0003f24200 */
[----:B------:R-:W0:Y:S01]  /*0b10*/  @P1 S2R R15, SR_CgaCtaId ;  /* 0x00000000000f1919 */ /* 0x000e220000008800 */
[----:B------:R-:W-:Y:S01]  /*0b20*/  @P1 VIADD R4, R5, 0x1 ;  /* 0x0000000105041836 */ /* 0x000fe20000000000 */
[----:B------:R-:W-:-:S04]  /*0b30*/  @P1 MOV R14, 0x400 ;  /* 0x00000400000e1802 */ /* 0x000fc80000000f00 */
[----:B------:R-:W-:-:S05]  /*0b40*/  IADD3 R17, PT, PT, R4, -0x1, RZ ;  /* 0xffffffff04117810 */ /* 0x000fca0007ffe0ff */
[C---:B------:R-:W-:Y:S02]  /*0b50*/  IMAD R25, R8.reuse, R17, R3 ;  /* 0x0000001108197224 */ /* 0x040fe400078e0203 */
[----:B------:R-:W-:Y:S01]  /*0b60*/  IMAD R17, R8, 0x4, R19 ;  /* 0x0000000408117824 */ /* 0x000fe200078e0213 */
[----:B0-----:R-:W-:Y:S02]  /*0b70*/  @P1 LEA R23, R15, R14, 0x18 ;  /* 0x0000000e0f171211 */ /* 0x001fe400078ec0ff */
[----:B------:R-:W-:-:S03]  /*0b80*/  LEA R15, R25, R6, 0x2 ;  /* 0x00000006190f7211 */ /* 0x000fc600078e10ff */
        /* <DEDUP_REMOVED lines=8> */
[----:B------:R-:W-:-:S05]  /*0c10*/  IMAD R25, R8, R16, R3 ;  /* 0x0000001008197224 */ /* 0x000fca00078e0203 */
[----:B------:R-:W-:Y:S02]  /*0c20*/  LEA R25, R25, R6, 0x2 ;  /* 0x0000000619197211 */ /* 0x000fe400078e10ff */
[----:B0-----:R-:W-:Y:S01]  /*0c30*/  @P1 LEA R21, R19, R14, 0x18 ;  /* 0x0000000e13151211 */ /* 0x001fe200078ec0ff */
[----:B------:R-:W-:-:S04]  /*0c40*/  IMAD R19, R8, 0x4, R17 ;  /* 0x0000000408137824 */ /* 0x000fc800078e0211 */
[----:B------:R-:W-:Y:S01]  /*0c50*/  @P1 STS [R21+0x4], R4 ;  /* 0x0000040415001388 */ /* 0x000fe20000000800 */
[----:B------:R-:W-:-:S03]  /*0c60*/  IMAD R17, R8, 0x4, R19 ;  /* 0x0000000408117824 */ /* 0x000fc600078e0213 */
[----:B------:R-:W-:Y:S04]  /*0c70*/  LDS R14, [R19+-0x4] ;  /* 0xfffffc00130e7984 */ /* 0x000fe80000000800 */
[----:B------:R-:W0:Y:S02]  /*0c80*/  LDS R15, [R25+-0x4] ;  /* 0xfffffc00190f7984 */ /* 0x000e240000000800 */
[----:B0-----:R-:W-:-:S13]  /*0c90*/  FSETP.GT.AND P1, PT, |R14|, |R15|, PT ;  /* 0x4000000f0e00720b */ /* 0x001fda0003f24200 */
[----:B------:R-:W0:Y:S01]  /*0ca0*/  @P1 S2R R15, SR_CgaCtaId ;  /* 0x00000000000f1919 */ /* 0x000e220000008800 */
[----:B------:R-:W-:Y:S01]  /*0cb0*/  @P1 VIADD R4, R5, 0x3 ;  /* 0x0000000305041836 */ /* 0x000fe20000000000 */
[----:B------:R-:W-:-:S04]  /*0cc0*/  @P1 MOV R14, 0x400 ;  /* 0x00000400000e1802 */ /* 0x000fc80000000f00 */
[----:B------:R-:W-:-:S05]  /*0cd0*/  IADD3 R16, PT, PT, R4, -0x1, RZ ;  /* 0xffffffff04107810 */ /* 0x000fca0007ffe0ff */
[----:B------:R-:W-:Y:S01]  /*0ce0*/  IMAD R27, R8, R16, R3 ;  /* 0x00000010081b7224 */ /* 0x000fe200078e0203 */
[----:B0-----:R-:W-:-:S04]  /*0cf0*/  @P1 LEA R23, R15, R14, 0x18 ;  /* 0x0000000e0f171211 */ /* 0x001fc800078ec0ff */
[----:B------:R-:W-:Y:S01]  /*0d00*/  LEA R15, R27, R6, 0x2 ;  /* 0x000000061b0f7211 */ /* 0x000fe200078e10ff */
        /* <DEDUP_REMOVED lines=23> */
[----:B0-----:R-:W-:-:S05]  /*0e80*/  @P1 LEA R23, R15, R14, 0x18 ;  /* 0x0000000e0f171211 */ /* 0x001fca00078ec0ff */
        /* <DEDUP_REMOVED lines=15> */
[----:B0-----:R-:W-:Y:S01]  /*0f80*/  FSETP.GT.AND P1, PT, |R15|, |R14|, PT ;  /* 0x4000000e0f00720b */ /* 0x001fe20003f24200 */
[C---:B------:R-:W-:Y:S01]  /*0f90*/  VIADD R14, R5.reuse, 0x7 ;  /* 0x00000007050e7836 */ /* 0x040fe20000000000 */
[----:B------:R-:W-:-:S11]  /*0fa0*/  IADD3 R5, PT, PT, R5, 0x8, RZ ;  /* 0x0000000805057810 */ /* 0x000fd60007ffe0ff */
[----:B------:R-:W0:Y:S01]  /*0fb0*/  @P1 S2R R17, SR_CgaCtaId ;  /* 0x0000000000111919 */ /* 0x000e220000008800 */
[----:B------:R-:W-:Y:S02]  /*0fc0*/  @P1 MOV R16, 0x400 ;  /* 0x0000040000101802 */ /* 0x000fe40000000f00 */
[----:B------:R-:W-:Y:S02]  /*0fd0*/  @P1 MOV R4, R14 ;  /* 0x0000000e00041202 */ /* 0x000fe40000000f00 */
[----:B0-----:R-:W-:Y:S01]  /*0fe0*/  @P1 LEA R17, R17, R16, 0x18 ;  /* 0x0000001011111211 */ /* 0x001fe200078ec0ff */
[----:B------:R-:W-:-:S04]  /*0ff0*/  IMAD.IADD R16, R2, 0x1, R5 ;  /* 0x0000000102107824 */ /* 0x000fc800078e0205 */
[----:B------:R0:W-:Y:S01]  /*1000*/  @P1 STS [R17+0x4], R14 ;  /* 0x0000040e11001388 */ /* 0x0001e20000000800 */
[----:B------:R-:W-:-:S13]  /*1010*/  ISETP.NE.AND P2, PT, R16, R7, PT ;  /* 0x000000071000720c */ /* 0x000fda0003f45270 */
[----:B0-----:R-:W-:Y:S05]  /*1020*/  @P2 BRA `(.L_x_11) ;  /* 0xfffffff800682947 */ /* 0x001fea000383ffff */
.L_x_10:
[----:B------:R-:W-:Y:S05]  /*1030*/  BSYNC.RECONVERGENT B0 ;  /* 0x0000000000007941 */ /* 0x000fea0003800200 */
.L_x_9:
[----:B------:R-:W-:Y:S05]  /*1040*/  @!P0 BRA `(.L_x_8) ;  /* 0x0000000400a08947 */ /* 0x000fea0003800000 */
[----:B------:R-:W-:Y:S01]  /*1050*/  ISETP.GE.U32.AND P1, PT, R18, 0x4, PT ;  /* 0x000000041200780c */ /* 0x000fe20003f26070 */
[----:B------:R-:W-:Y:S01]  /*1060*/  BSSY.RECONVERGENT B0, `(.L_x_12) ;  /* 0x0000034000007945 */ /* 0x000fe20003800200 */
[----:B------:R-:W-:-:S04]  /*1070*/  LOP3.LUT R16, R0, 0x3, RZ, 0xc0, !PT ;  /* 0x0000000300107812 */ /* 0x000fc800078ec0ff */
[----:B------:R-:W-:-:S07]  /*1080*/  ISETP.NE.AND P0, PT, R16, RZ, PT ;  /* 0x000000ff1000720c */ /* 0x000fce0003f05270 */
[----:B------:R-:W-:Y:S06]  /*1090*/  @!P1 BRA `(.L_x_13) ;  /* 0x0000000000c09947 */ /* 0x000fec0003800000 */
[----:B------:R-:W0:Y:S01]  /*10a0*/  S2R R2, SR_CgaCtaId ;  /* 0x0000000000027919 */ /* 0x000e220000008800 */
[----:B------:R-:W-:Y:S01]  /*10b0*/  MOV R7, 0x400 ;  /* 0x0000040000077802 */ /* 0x000fe20000000f00 */
[----:B------:R-:W-:Y:S02]  /*10c0*/  VIADD R6, R4, 0xffffffff ;  /* 0xffffffff04067836 */ /* 0x000fe40000000000 */
[C-C-:B------:R-:W-:Y:S01]  /*10d0*/  IMAD R15, R8.reuse, R14, R3.reuse ;  /* 0x0000000e080f7224 */ /* 0x140fe200078e0203 */
[----:B------:R-:W-:Y:S01]  /*10e0*/  IADD3 R17, PT, PT, R7, 0x8, RZ ;  /* 0x0000000807117810 */ /* 0x000fe20007ffe0ff */
[----:B------:R-:W-:-:S03]  /*10f0*/  IMAD R19, R8, R6, R3 ;  /* 0x0000000608137224 */ /* 0x000fc600078e0203 */
[----:B0-----:R-:W-:Y:S01]  /*1100*/  LEA R6, R2, R17, 0x18 ;  /* 0x0000001102067211 */ /* 0x001fe200078ec0ff */
[----:B------:R-:W-:-:S03]  /*1110*/  IMAD R17, R8, R5, R3 ;  /* 0x0000000508117224 */ /* 0x000fc600078e0203 */
[----:B------:R-:W-:Y:S01]  /*1120*/  LEA R19, R19, R6, 0x2 ;  /* 0x0000000613137211 */ /* 0x000fe200078e10ff */
[--C-:B------:R-:W-:Y:S02]  /*1130*/  IMAD R15, R15, 0x4, R6.reuse ;  /* 0x000000040f0f7824 */ /* 0x100fe400078e0206 */
[----:B------:R-:W-:Y:S02]  /*1140*/  IMAD R17, R17, 0x4, R6 ;  /* 0x0000000411117824 */ /* 0x000fe400078e0206 */
[----:B------:R0:W-:Y:S04]  /*1150*/  LDS R14, [R19+-0x4] ;  /* 0xfffffc00130e7984 */ /* 0x0001e80000000800 */
[----:B------:R-:W1:Y:S01]  /*1160*/  LDS R15, [R15+-0x4] ;  /* 0xfffffc000f0f7984 */ /* 0x000e620000000800 */
[----:B0-----:R-:W-:Y:S01]  /*1170*/  IMAD R19, R8, 0x4, R17 ;  /* 0x0000000408137824 */ /* 0x001fe200078e0211 */
[----:B-1----:R-:W-:-:S13]  /*1180*/  FSETP.GT.AND P1, PT, |R15|, |R14|, PT ;  /* 0x4000000e0f00720b */ /* 0x002fda0003f24200 */
[----:B------:R-:W-:Y:S01]  /*1190*/  @P1 IMAD.MOV.U32 R4, RZ, RZ, R5 ;  /* 0x000000ffff041224 */ /* 0x000fe200078e0005 */
[----:B------:R-:W-:-:S04]  /*11a0*/  @P1 LEA R18, R2, R7, 0x18 ;  /* 0x0000000702121211 */ /* 0x000fc800078ec0ff */
[----:B------:R-:W-:Y:S01]  /*11b0*/  IADD3 R14, PT, PT, R4, -0x1, RZ ;  /* 0xffffffff040e7810 */ /* 0x000fe20007ffe0ff */
[----:B------:R-:W-:Y:S04]  /*11c0*/  @P1 STS [R18+0x4], R5 ;  /* 0x0000040512001388 */ /* 0x000fe80000000800 */
[----:B------:R-:W-:Y:S02]  /*11d0*/  IMAD R21, R8, R14, R3 ;  /* 0x0000000e08157224 */ /* 0x000fe400078e0203 */
[----:B------:R-:W-:Y:S03]  /*11e0*/  LDS R14, [R17+-0x4] ;  /* 0xfffffc00110e7984 */ /* 0x000fe60000000800 */
[----:B------:R-:W-:-:S05]  /*11f0*/  LEA R21, R21, R6, 0x2 ;  /* 0x0000000615157211 */ /* 0x000fca00078e10ff */
[----:B------:R-:W0:Y:S02]  /*1200*/  LDS R15, [R21+-0x4] ;  /* 0xfffffc00150f7984 */ /* 0x000e240000000800 */
[----:B0-----:R-:W-:-:S13]  /*1210*/  FSETP.GT.AND P1, PT, |R14|, |R15|, PT ;  /* 0x4000000f0e00720b */ /* 0x001fda0003f24200 */
[----:B------:R-:W-:Y:S01]  /*1220*/  @P1 VIADD R4, R5, 0x1 ;  /* 0x0000000105041836 */ /* 0x000fe20000000000 */
[----:B------:R-:W-:-:S04]  /*1230*/  @P1 LEA R23, R2, R7, 0x18 ;  /* 0x0000000702171211 */ /* 0x000fc800078ec0ff */
[----:B------:R-:W-:Y:S01]  /*1240*/  IADD3 R14, PT, PT, R4, -0x1, RZ ;  /* 0xffffffff040e7810 */ /* 0x000fe20007ffe0ff */
[----:B------:R-:W-:Y:S04]  /*1250*/  @P1 STS [R23+0x4], R4 ;  /* 0x0000040417001388 */ /* 0x000fe80000000800 */
[----:B------:R-:W-:Y:S02]  /*1260*/  IMAD R15, R8, R14, R3 ;  /* 0x0000000e080f7224 */ /* 0x000fe400078e0203 */
[----:B------:R-:W-:Y:S03]  /*1270*/  LDS R14, [R19+-0x4] ;  /* 0xfffffc00130e7984 */ /* 0x000fe60000000800 */
[----:B------:R-:W-:-:S05]  /*1280*/  LEA R20, R15, R6, 0x2 ;  /* 0x000000060f147211 */ /* 0x000fca00078e10ff */
[----:B------:R-:W0:Y:S02]  /*1290*/  LDS R15, [R20+-0x4] ;  /* 0xfffffc00140f7984 */ /* 0x000e240000000800 */
[----:B0-----:R-:W-:Y:S01]  /*12a0*/  FSETP.GT.AND P1, PT, |R14|, |R15|, PT ;  /* 0x4000000f0e00720b */ /* 0x001fe20003f24200 */
[----:B------:R-:W-:-:S12]  /*12b0*/  IMAD R15, R8, 0x4, R19 ;  /* 0x00000004080f7824 */ /* 0x000fd800078e0213 */
[----:B------:R-:W-:Y:S01]  /*12c0*/  @P1 VIADD R4, R5, 0x2 ;  /* 0x0000000205041836 */ /* 0x000fe20000000000 */
[----:B------:R-:W-:-:S04]  /*12d0*/  @P1 LEA R17, R2, R7, 0x18 ;  /* 0x0000000702111211 */ /* 0x000fc800078ec0ff */
[----:B------:R-:W-:Y:S01]  /*12e0*/  IADD3 R14, PT, PT, R4, -0x1, RZ ;  /* 0xffffffff040e7810 */ /* 0x000fe20007ffe0ff */
[----:B------:R-:W-:Y:S04]  /*12f0*/  @P1 STS [R17+0x4], R4 ;  /* 0x0000040411001388 */ /* 0x000fe80000000800 */
[----:B------:R-:W-:Y:S01]  /*1300*/  IMAD R21, R8, R14, R3 ;  /* 0x0000000e08157224 */ /* 0x000fe200078e0203 */
[----:B------:R-:W-:Y:S01]  /*1310*/  LDS R15, [R15+-0x4] ;  /* 0xfffffc000f0f7984 */ /* 0x000fe20000000800 */
[C---:B------:R-:W-:Y:S01]  /*1320*/  VIADD R14, R5.reuse, 0x3 ;  /* 0x00000003050e7836 */ /* 0x040fe20000000000 */
[----:B------:R-:W-:Y:S02]  /*1330*/  IADD3 R5, PT, PT, R5, 0x4, RZ ;  /* 0x0000000405057810 */ /* 0x000fe40007ffe0ff */
[----:B------:R-:W-:-:S06]  /*1340*/  LEA R6, R21, R6, 0x2 ;  /* 0x0000000615067211 */ /* 0x000fcc00078e10ff */
[----:B------:R-:W0:Y:S02]  /*1350*/  LDS R6, [R6+-0x4] ;  /* 0xfffffc0006067984 */ /* 0x000e240000000800 */
[----:B0-----:R-:W-:-:S13]  /*1360*/  FSETP.GT.AND P1, PT, |R15|, |R6|, PT ;  /* 0x400000060f00720b */ /* 0x001fda0003f24200 */
[----:B------:R-:W-:Y:S01]  /*1370*/  @P1 LEA R7, R2, R7, 0x18 ;  /* 0x0000000702071211 */ /* 0x000fe200078ec0ff */
[----:B------:R-:W-:-:S04]  /*1380*/  @P1 IMAD.MOV.U32 R4, RZ, RZ, R14 ;  /* 0x000000ffff041224 */ /* 0x000fc800078e000e */
[----:B------:R0:W-:Y:S03]  /*1390*/  @P1 STS [R7+0x4], R14 ;  /* 0x0000040e07001388 */ /* 0x0001e60000000800 */
.L_x_13:
[----:B------:R-:W-:Y:S05]  /*13a0*/  BSYNC.RECONVERGENT B0 ;  /* 0x0000000000007941 */ /* 0x000fea0003800200 */
.L_x_12:
[----:B------:R-:W-:Y:S05]  /*13b0*/  @!P0 BRA `(.L_x_8) ;  /* 0x0000000000c48947 */ /* 0x000fea0003800000 */
[----:B------:R-:W-:Y:S01]  /*13c0*/  ISETP.NE.AND P1, PT, R16, 0x1, PT ;  /* 0x000000011000780c */ /* 0x000fe20003f25270 */
[----:B------:R-:W-:Y:S01]  /*13d0*/  BSSY.RECONVERGENT B0, `(.L_x_14) ;  /* 0x0000020000007945 */ /* 0x000fe20003800200 */
[----:B------:R-:W-:-:S04]  /*13e0*/  LOP3.LUT R0, R0, 0x1, RZ, 0xc0, !PT ;  /* 0x0000000100007812 */ /* 0x000fc800078ec0ff */
[----:B------:R-:W-:-:S07]  /*13f0*/  ISETP.NE.U32.AND P0, PT, R0, 0x1, PT ;  /* 0x000000010000780c */ /* 0x000fce0003f05070 */
[----:B------:R-:W-:Y:S06]  /*1400*/  @!P1 BRA `(.L_x_15) ;  /* 0x0000000000709947 */ /* 0x000fec0003800000 */
[----:B------:R-:W1:Y:S01]  /*1410*/  S2R R15, SR_CgaCtaId ;  /* 0x00000000000f7919 */ /* 0x000e620000008800 */
[----:B------:R-:W-:Y:S01]  /*1420*/  MOV R2, 0x400 ;  /* 0x0000040000027802 */ /* 0x000fe20000000f00 */
[----:B------:R-:W-:Y:S01]  /*1430*/  IMAD R0, R8, R14, R3 ;  /* 0x0000000e08007224 */ /* 0x000fe200078e0203 */
[----:B0-----:R-:W-:-:S03]  /*1440*/  IADD3 R7, PT, PT, R4, -0x1, RZ ;  /* 0xffffffff04077810 */ /* 0x001fc60007ffe0ff */
[----:B------:R-:W-:Y:S02]  /*1450*/  VIADD R6, R2, 0x8 ;  /* 0x0000000802067836 */ /* 0x000fe40000000000 */
[----:B------:R-:W-:-:S03]  /*1460*/  IMAD R14, R8, R7, R3 ;  /* 0x00000007080e7224 */ /* 0x000fc600078e0203 */
[----:B-1----:R-:W-:-:S04]  /*1470*/  LEA R17, R15, R6, 0x18 ;  /* 0x000000060f117211 */ /* 0x002fc800078ec0ff */
[----:B------:R-:W-:Y:S01]  /*1480*/  LEA R0, R0, R17, 0x2 ;  /* 0x0000001100007211 */ /* 0x000fe200078e10ff */
[----:B------:R-:W-:Y:S02]  /*1490*/  IMAD R7, R14, 0x4, R17 ;  /* 0x000000040e077824 */ /* 0x000fe400078e0211 */
[----:B------:R-:W-:-:S03]  /*14a0*/  IMAD R14, R8, R5, R3 ;  /* 0x00000005080e7224 */ /* 0x000fc600078e0203 */
[----:B------:R-:W-:Y:S02]  /*14b0*/  LDS R0, [R0+-0x4] ;  /* 0xfffffc0000007984 */ /* 0x000fe40000000800 */
[----:B------:R-:W-:Y:S02]  /*14c0*/  LEA R16, R14, R17, 0x2 ;  /* 0x000000110e107211 */ /* 0x000fe400078e10ff */
[----:B------:R-:W0:Y:S01]  /*14d0*/  LDS R7, [R7+-0x4] ;  /* 0xfffffc0007077984 */ /* 0x000e220000000800 */
[----:B------:R-:W-:Y:S02]  /*14e0*/  IADD3 R14, PT, PT, R5, 0x1, RZ ;  /* 0x00000001050e7810 */ /* 0x000fe40007ffe0ff */
[----:B0-----:R-:W-:-:S13]  /*14f0*/  FSETP.GT.AND P1, PT, |R0|, |R7|, PT ;  /* 0x400000070000720b */ /* 0x001fda0003f24200 */
[----:B------:R-:W-:-:S05]  /*1500*/  @P1 MOV R4, R5 ;  /* 0x0000000500041202 */ /* 0x000fca0000000f00 */
[----:B------:R-:W-:-:S04]  /*1510*/  VIADD R6, R4, 0xffffffff ;  /* 0xffffffff04067836 */ /* 0x000fc80000000000 */
[----:B------:R-:W-:Y:S01]  /*1520*/  IMAD R18, R8, R6, R3 ;  /* 0x0000000608127224 */ /* 0x000fe200078e0203 */
[----:B------:R-:W-:-:S03]  /*1530*/  @P1 LEA R6, R15, R2, 0x18 ;  /* 0x000000020f061211 */ /* 0x000fc600078ec0ff */
[----:B------:R-:W-:Y:S02]  /*1540*/  IMAD R18, R18, 0x4, R17 ;  /* 0x0000000412127824 */ /* 0x000fe400078e0211 */
[----:B------:R0:W-:Y:S04]  /*1550*/  @P1 STS [R6+0x4], R5 ;  /* 0x0000040506001388 */ /* 0x0001e80000000800 */
[----:B------:R-:W-:Y:S04]  /*1560*/  LDS R0, [R16+-0x4] ;  /* 0xfffffc0010007984 */ /* 0x000fe80000000800 */
[----:B------:R-:W1:Y:S01]  /*1570*/  LDS R7, [R18+-0x4] ;  /* 0xfffffc0012077984 */ /* 0x000e620000000800 */
[----:B0-----:R-:W-:Y:S01]  /*1580*/  VIADD R5, R5, 0x2 ;  /* 0x0000000205057836 */ /* 0x001fe20000000000 */
[----:B-1----:R-:W-:-:S13]  /*1590*/  FSETP.GT.AND P1, PT, |R0|, |R7|, PT ;  /* 0x400000070000720b */ /* 0x002fda0003f24200 */
[----:B------:R-:W-:Y:S02]  /*15a0*/  @P1 LEA R15, R15, R2, 0x18 ;  /* 0x000000020f0f1211 */ /* 0x000fe400078ec0ff */
[----:B------:R-:W-:-:S03]  /*15b0*/  @P1 MOV R4, R14 ;  /* 0x0000000e00041202 */ /* 0x000fc60000000f00 */
[----:B------:R1:W-:Y:S04]  /*15c0*/  @P1 STS [R15+0x4], R14 ;  /* 0x0000040e0f001388 */ /* 0x0003e80000000800 */
.L_x_15:
[----:B------:R-:W-:Y:S05]  /*15d0*/  BSYNC.RECONVERGENT B0 ;  /* 0x0000000000007941 */ /* 0x000fea0003800200 */
.L_x_14:
[----:B------:R-:W-:Y:S05]  /*15e0*/  @P0 BRA `(.L_x_8) ;  /* 0x0000000000380947 */ /* 0x000fea0003800000 */
[----:B0-----:R-:W0:Y:S01]  /*15f0*/  S2R R7, SR_CgaCtaId ;  /* 0x0000000000077919 */ /* 0x001e220000008800 */
[----:B------:R-:W-:Y:S01]  /*1600*/  MOV R6, 0x400 ;  /* 0x0000040000067802 */ /* 0x000fe20000000f00 */
[----:B------:R-:W-:Y:S02]  /*1610*/  VIADD R2, R4, 0xffffffff ;  /* 0xffffffff04027836 */ /* 0x000fe40000000000 */
[--C-:B------:R-:W-:Y:S01]  /*1620*/  IMAD R0, R8, R14, R3.reuse ;  /* 0x0000000e08007224 */ /* 0x100fe200078e0203 */
[----:B------:R-:W-:Y:S01]  /*1630*/  IADD3 R4, PT, PT, R6, 0x8, RZ ;  /* 0x0000000806047810 */ /* 0x000fe20007ffe0ff */
[----:B------:R-:W-:-:S03]  /*1640*/  IMAD R2, R8, R2, R3 ;  /* 0x0000000208027224 */ /* 0x000fc600078e0203 */
[----:B0-----:R-:W-:-:S04]  /*1650*/  LEA R3, R7, R4, 0x18 ;  /* 0x0000000407037211 */ /* 0x001fc800078ec0ff */
[----:B------:R-:W-:Y:S01]  /*1660*/  LEA R2, R2, R3, 0x2 ;  /* 0x0000000302027211 */ /* 0x000fe200078e10ff */
[----:B------:R-:W-:-:S04]  /*1670*/  IMAD R0, R0, 0x4, R3 ;  /* 0x0000000400007824 */ /* 0x000fc800078e0203 */
[----:B------:R-:W-:Y:S04]  /*1680*/  LDS R3, [R2+-0x4] ;  /* 0xfffffc0002037984 */ /* 0x000fe80000000800 */
[----:B------:R-:W0:Y:S02]  /*1690*/  LDS R0, [R0+-0x4] ;  /* 0xfffffc0000007984 */ /* 0x000e240000000800 */
[----:B0-----:R-:W-:-:S13]  /*16a0*/  FSETP.GT.AND P0, PT, |R0|, |R3|, PT ;  /* 0x400000030000720b */ /* 0x001fda0003f04200 */
[----:B------:R-:W-:-:S05]  /*16b0*/  @P0 LEA R6, R7, R6, 0x18 ;  /* 0x0000000607060211 */ /* 0x000fca00078ec0ff */
[----:B------:R2:W-:Y:S02]  /*16c0*/  @P0 STS [R6+0x4], R5 ;  /* 0x0000040506000388 */ /* 0x0005e40000000800 */
.L_x_8:
[----:B--2---:R-:W2:Y:S01]  /*16d0*/  S2R R6, SR_CgaCtaId ;  /* 0x0000000000067919 */ /* 0x004ea20000008800 */
[----:B------:R-:W-:Y:S01]  /*16e0*/  ISETP.NE.AND P0, PT, R12, RZ, PT ;  /* 0x000000ff0c00720c */ /* 0x000fe20003f05270 */
[----:B------:R-:W-:Y:S05]  /*16f0*/  WARPSYNC.ALL ;  /* 0x0000000000007948 */ /* 0x000fea0003800000 */
[----:B-1----:R-:W-:Y:S01]  /*1700*/  MOV R15, 0x400 ;  /* 0x00000400000f7802 */ /* 0x002fe20000000f00 */
[----:B------:R-:W-:Y:S06]  /*1710*/  BAR.SYNC.DEFER_BLOCKING 0x0 ;  /* 0x0000000000007b1d */ /* 0x000fec0000010000 */
[----:B------:R-:W-:Y:S01]  /*1720*/  BSSY.RECONVERGENT B0, `(.L_x_16) ;  /* 0x0000016000007945 */ /* 0x000fe20003800200 */
[----:B--2---:R-:W-:-:S03]  /*1730*/  LEA R4, R6, R15, 0x18 ;  /* 0x0000000f06047211 */ /* 0x004fc600078ec0ff */
[----:B------:R-:W-:Y:S05]  /*1740*/  @P0 BRA `(.L_x_17) ;  /* 0x00000000004c0947 */ /* 0x000fea0003800000 */
[----:B------:R-:W3:Y:S01]  /*1750*/  S2R R5, SR_CgaCtaId ;  /* 0x0000000000057919 */ /* 0x000ee20000008800 */
[----:B0-----:R-:W-:-:S04]  /*1760*/  MOV R0, 0x400 ;  /* 0x0000040000007802 */ /* 0x001fc80000000f00 */
[----:B---3--:R-:W-:-:S06]  /*1770*/  LEA R2, R5, R0, 0x18 ;  /* 0x0000000005027211 */ /* 0x008fcc00078ec0ff */
[----:B------:R-:W0:Y:S02]  /*1780*/  LDS.64 R2, [R2] ;  /* 0x0000000002027984 */ /* 0x000e240000000a00 */
[----:B0-----:R-:W-:-:S04]  /*1790*/  ISETP.GE.U32.AND P0, PT, R9, R2, PT ;  /* 0x000000020900720c */ /* 0x001fc80003f06070 */
[----:B------:R-:W-:-:S13]  /*17a0*/  ISETP.GE.U32.OR P0, PT, R13, R8, !P0 ;  /* 0x000000080d00720c */ /* 0x000fda0004706470 */
[----:B------:R-:W-:Y:S05]  /*17b0*/  @P0 BRA `(.L_x_17) ;  /* 0x0000000000300947 */ /* 0x000fea0003800000 */
[----:B------:R-:W-:Y:S01]  /*17c0*/  IADD3 R3, PT, PT, R3, -0x1, RZ ;  /* 0xffffffff03037810 */ /* 0x000fe20007ffe0ff */
[----:B------:R-:W-:Y:S02]  /*17d0*/  VIADD R0, R0, 0x8 ;  /* 0x0000000800007836 */ /* 0x000fe40000000000 */
[----:B------:R-:W-:Y:S02]  /*17e0*/  VIADD R2, R2, 0xffffffff ;  /* 0xffffffff02027836 */ /* 0x000fe40000000000 */
[C-C-:B------:R-:W-:Y:S01]  /*17f0*/  IMAD R3, R8.reuse, R3, R13.reuse ;  /* 0x0000000308037224 */ /* 0x140fe200078e020d */
[----:B------:R-:W-:Y:S01]  /*1800*/  LEA R0, R5, R0, 0x18 ;  /* 0x0000000005007211 */ /* 0x000fe200078ec0ff */
[----:B------:R-:W-:-:S03]  /*1810*/  IMAD R2, R8, R2, R13 ;  /* 0x0000000208027224 */ /* 0x000fc600078e020d */
[----:B------:R-:W-:Y:S01]  /*1820*/  LEA R3, R3, R0, 0x2 ;  /* 0x0000000003037211 */ /* 0x000fe200078e10ff */
[----:B------:R-:W-:-:S04]  /*1830*/  IMAD R2, R2, 0x4, R0 ;  /* 0x0000000402027824 */ /* 0x000fc800078e0200 */
[----:B------:R-:W0:Y:S04]  /*1840*/  LDS R5, [R3] ;  /* 0x0000000003057984 */ /* 0x000e280000000800 */
[----:B------:R-:W1:Y:S04]  /*1850*/  LDS R0, [R2] ;  /* 0x0000000002007984 */ /* 0x000e680000000800 */
[----:B0-----:R2:W-:Y:S04]  /*1860*/  STS [R2], R5 ;  /* 0x0000000502007388 */ /* 0x0015e80000000800 */
[----:B-1----:R2:W-:Y:S02]  /*1870*/  STS [R3], R0 ;  /* 0x0000000003007388 */ /* 0x0025e40000000800 */
.L_x_17:
[----:B------:R-:W-:Y:S05]  /*1880*/  BSYNC.RECONVERGENT B0 ;  /* 0x0000000000007941 */ /* 0x000fea0003800200 */
.L_x_16:
[----:B------:R-:W-:Y:S06]  /*1890*/  BAR.SYNC.DEFER_BLOCKING 0x0 ;  /* 0x0000000000007b1d */ /* 0x000fec0000010000 */
[----:B------:R-:W1:Y:S01]  /*18a0*/  LDCU UR4, c[0x0][0x388] ;  /* 0x00007100ff0477ac */ /* 0x000e620008000800 */
[----:B------:R-:W-:Y:S01]  /*18b0*/  BSSY.RECONVERGENT B0, `(.L_x_18) ;  /* 0x0000159000007945 */ /* 0x000fe20003800200 */
[----:B0-2---:R-:W0:Y:S02]  /*18c0*/  LDS R0, [R4] ;  /* 0x0000000004007984 */ /* 0x005e240000000800 */
[----:B0-----:R-:W-:-:S02]  /*18d0*/  ISETP.GE.U32.AND P0, PT, R8, R0, PT ;  /* 0x000000000800720c */ /* 0x001fc40003f06070 */
[----:B---3--:R-:W-:-:S04]  /*18e0*/  IADD3 R2, PT, PT, R0, 0x1, RZ ;  /* 0x0000000100027810 */ /* 0x008fc80007ffe0ff */
[----:B------:R-:W-:-:S04]  /*18f0*/  ISETP.LT.U32.OR P0, PT, R9, R2, !P0 ;  /* 0x000000020900720c */ /* 0x000fc80004701470 */
[----:B-1----:R-:W-:-:S04]  /*1900*/  ISETP.GE.U32.OR P0, PT, R13, UR4, P0 ;  /* 0x000000040d007c0c */ /* 0x002fc80008706470 */
[----:B------:R-:W-:-:S13]  /*1910*/  ISETP.NE.OR P0, PT, R12, RZ, P0 ;  /* 0x000000ff0c00720c */ /* 0x000fda0000705670 */
[----:B------:R-:W-:Y:S05]  /*1920*/  @P0 BRA `(.L_x_19) ;  /* 0x0000001400440947 */ /* 0x000fea0003800000 */
[----:B------:R-:W-:Y:S01]  /*1930*/  VIADD R7, R0, 0xffffffff ;  /* 0xffffffff00077836 */ /* 0x000fe20000000000 */
[----:B------:R-:W-:Y:S01]  /*1940*/  IADD3 R15, PT, PT, R15, 0x8, RZ ;  /* 0x000000080f0f7810 */ /* 0x000fe20007ffe0ff */
[----:B------:R-:W-:Y:S01]  /*1950*/  IMAD.IADD R3, R11, 0x1, R0 ;  /* 0x000000010b037824 */ /* 0x000fe200078e0200 */
[----:B------:R-:W-:Y:S02]  /*1960*/  MOV R4, R8 ;  /* 0x0000000800047202 */ /* 0x000fe40000000f00 */
[----:B------:R-:W-:Y:S01]  /*1970*/  VIMNMX.U32 R5, PT, PT, R7, UR4, PT ;  /* 0x0000000407057c48 */ /* 0x000fe2000bfe0000 */
[----:B------:R-:W-:Y:S01]  /*1980*/  IMAD R7, R8, R7, RZ ;  /* 0x0000000708077224 */ /* 0x000fe200078e02ff */
[----:B------:R-:W-:Y:S02]  /*1990*/  LEA R6, R6, R15, 0x18 ;  /* 0x0000000f06067211 */ /* 0x000fe400078ec0ff */
[----:B------:R-:W-:Y:S01]  /*19a0*/  IADD3 R2, PT, PT, -R5, UR4, RZ ;  /* 0x0000000405027c10 */ /* 0x000fe2000fffe1ff */
[----:B------:R-:W-:Y:S01]  /*19b0*/  IMAD.IADD R5, R8, 0x1, -R5 ;  /* 0x0000000108057824 */ /* 0x000fe200078e0a05 */
[----:B------:R-:W-:Y:S01]  /*19c0*/  IADD3 R15, PT, PT, R0, R7, RZ ;  /* 0x00000007000f7210 */ /* 0x000fe20007ffe0ff */
[----:B------:R-:W-:Y:S01]  /*19d0*/  IMAD R3, R3, 0x4, R6 ;  /* 0x0000000403037824 */ /* 0x000fe200078e0206 */
[----:B------:R-:W-:-:S02]  /*19e0*/  ISETP.GE.U32.AND P0, PT, R2, 0x7, PT ;  /* 0x000000070200780c */ /* 0x000fc40003f06070 */
[----:B------:R-:W-:Y:S02]  /*19f0*/  LEA R2, R15, R6, 0x2 ;  /* 0x000000060f027211 */ /* 0x000fe400078e10ff */
[----:B------:R-:W-:-:S09]  /*1a00*/  LOP3.LUT R23, R5, 0x7, RZ, 0xc0, !PT ;  /* 0x0000000705177812 */ /* 0x000fd200078ec0ff */
[----:B------:R-:W-:Y:S05]  /*1a10*/  @!P0 BRA `(.L_x_20) ;  /* 0x00000008008c8947 */ /* 0x000fea0003800000 */
[----:B------:R-:W-:Y:S01]  /*1a20*/  LOP3.LUT R22, R5, 0xfffffff8, RZ, 0xc0, !PT ;  /* 0xfffffff805167812 */ /* 0x000fe200078ec0ff */
[----:B------:R-:W-:Y:S01]  /*1a30*/  IMAD.MOV.U32 R21, RZ, RZ, RZ ;  /* 0x000000ffff157224 */ /* 0x000fe200078e00ff */
[----:B------:R-:W-:-:S07]  /*1a40*/  MOV R4, R8 ;  /* 0x0000000800047202 */ /* 0x000fce0000000f00 */
.L_x_37:
[----:B0-----:R-:W0:Y:S01]  /*1a50*/  LDS R24, [R2+-0x4] ;  /* 0xfffffc0002187984 */ /* 0x001e220000000800 */
[----:B------:R-:W-:Y:S01]  /*1a60*/  IMAD.IADD R15, R7, 0x1, R4 ;  /* 0x00000001070f7824 */ /* 0x000fe200078e0204 */
[----:B------:R-:W-:Y:S02]  /*1a70*/  BSSY.RECONVERGENT B3, `(.L_x_21) ;  /* 0x000000f000037945 */ /* 0x000fe40003800200 */
[----:B------:R-:W-:Y:S02]  /*1a80*/  LDS R0, [R3+-0x4] ;  /* 0xfffffc0003007984 */ /* 0x000fe40000000800 */
[----:B------:R-:W-:-:S05]  /*1a90*/  LEA R20, R15, R6, 0x2 ;  /* 0x000000060f147211 */ /* 0x000fca00078e10ff */
[----:B------:R-:W1:Y:S01]  /*1aa0*/  LDS R27, [R20+-0x4] ;  /* 0xfffffc00141b7984 */ /* 0x000e620000000800 */
[----:B0-----:R-:W0:Y:S01]  /*1ab0*/  MUFU.RCP R15, R24 ;  /* 0x00000018000f7308 */ /* 0x001e220000001000 */
[----:B-1----:R-:W-:-:S07]  /*1ac0*/  FMUL R27, R27, R0 ;  /* 0x000000001b1b7220 */ /* 0x002fce0000400000 */
[----:B------:R-:W1:Y:S01]  /*1ad0*/  FCHK P0, R27, R24 ;  /* 0x000000181b007302 */ /* 0x000e620000000000 */
[----:B0-----:R-:W-:-:S04]  /*1ae0*/  FFMA R14, -R24, R15, 1 ;  /* 0x3f800000180e7423 */ /* 0x001fc8000000010f */
[----:B------:R-:W-:-:S04]  /*1af0*/  FFMA R14, R15, R14, R15 ;  /* 0x0000000e0f0e7223 */ /* 0x000fc8000000000f */
[----:B------:R-:W-:-:S04]  /*1b00*/  FFMA R15, R27, R14, RZ ;  /* 0x0000000e1b0f7223 */ /* 0x000fc800000000ff */
[----:B------:R-:W-:-:S04]  /*1b10*/  FFMA R0, -R24, R15, R27 ;  /* 0x0000000f18007223 */ /* 0x000fc8000000011b */
[----:B------:R-:W-:Y:S01]  /*1b20*/  FFMA R0, R14, R0, R15 ;  /* 0x000000000e007223 */ /* 0x000fe2000000000f */
[----:B-1----:R-:W-:Y:S06]  /*1b30*/  @!P0 BRA `(.L_x_22) ;  /* 0x0000000000088947 */ /* 0x002fec0003800000 */
[----:B------:R-:W-:-:S07]  /*1b40*/  MOV R14, 0x1b60 ;  /* 0x00001b60000e7802 */ /* 0x000fce0000000f00 */
[----:B------:R-:W-:Y:S05]  /*1b50*/  CALL.REL.NOINC `($__internal_0_$__cuda_sm3x_div_rn_noftz_f32_slowpath) ;  /* 0x0000003000207944 */ /* 0x000fea0003c00000 */
.L_x_22:
[----:B------:R-:W-:Y:S05]  /*1b60*/  BSYNC.RECONVERGENT B3 ;  /* 0x0000000000037941 */ /* 0x000fea0003800200 */
.L_x_21:
[----:B------:R-:W-:Y:S01]  /*1b70*/  IMAD.IADD R19, R11, 0x1, R4 ;  /* 0x000000010b137824 */ /* 0x000fe200078e0204 */
[----:B------:R-:W-:Y:S04]  /*1b80*/  BSSY.RECONVERGENT B3, `(.L_x_23) ;  /* 0x0000013000037945 */ /* 0x000fe80003800200 */
[----:B------:R-:W-:-:S05]  /*1b90*/  LEA R19, R19, R6, 0x2 ;  /* 0x0000000613137211 */ /* 0x000fca00078e10ff */
[----:B------:R-:W0:Y:S02]  /*1ba0*/  LDS R15, [R19+-0x4] ;  /* 0xfffffc00130f7984 */ /* 0x000e240000000800 */
[----:B0-----:R-:W-:-:S05]  /*1bb0*/  FADD R0, R15, -R0 ;  /* 0x800000000f007221 */ /* 0x001fca0000000000 */
[----:B------:R-:W-:Y:S04]  /*1bc0*/  STS [R19+-0x4], R0 ;  /* 0xfffffc0013007388 */ /* 0x000fe80000000800 */
[----:B------:R-:W0:Y:S04]  /*1bd0*/  LDS R24, [R2+-0x4] ;  /* 0xfffffc0002187984 */ /* 0x000e280000000800 */
[----:B------:R-:W-:Y:S04]  /*1be0*/  LDS R27, [R20+-0x8] ;  /* 0xfffff800141b7984 */ /* 0x000fe80000000800 */
        /* <DEDUP_REMOVED lines=12> */
.L_x_24:
[----:B------:R-:W-:Y:S05]  /*1cb0*/  BSYNC.RECONVERGENT B3 ;  /* 0x0000000000037941 */ /* 0x000fea0003800200 */
.L_x_23:
[----:B------:R-:W0:Y:S01]  /*1cc0*/  LDS R15, [R19+-0x8] ;  /* 0xfffff800130f7984 */ /* 0x000e220000000800 */
[----:B------:R-:W-:Y:S01]  /*1cd0*/  BSSY.RECONVERGENT B3, `(.L_x_25) ;  /* 0x0000011000037945 */ /* 0x000fe20003800200 */
        /* <DEDUP_REMOVED lines=16> */
.L_x_26:
[----:B------:R-:W-:Y:S05]  /*1de0*/  BSYNC.RECONVERGENT B3 ;  /* 0x0000000000037941 */ /* 0x000fea0003800200 */
.L_x_25:
        /* <DEDUP_REMOVED lines=18> */
.L_x_28:
[----:B------:R-:W-:Y:S05]  /*1f10*/  BSYNC.RECONVERGENT B3 ;  /* 0x0000000000037941 */ /* 0x000fea0003800200 */
.L_x_27:
        /* <DEDUP_REMOVED lines=18> */
.L_x_30:
[----:B------:R-:W-:Y:S05]  /*2040*/  BSYNC.RECONVERGENT B3 ;  /* 0x0000000000037941 */ /* 0x000fea0003800200 */
.L_x_29:
        /* <DEDUP_REMOVED lines=18> */
.L_x_32:
[----:B------:R-:W-:Y:S05]  /*2170*/  BSYNC.RECONVERGENT B3 ;  /* 0x0000000000037941 */ /* 0x000fea0003800200 */
.L_x_31:
        /* <DEDUP_REMOVED lines=18> */
.L_x_34:
[----:B------:R-:W-:Y:S05]  /*22a0*/  BSYNC.RECONVERGENT B3 ;  /* 0x0000000000037941 */ /* 0x000fea0003800200 */
.L_x_33:
        /* <DEDUP_REMOVED lines=18> */
.L_x_36:
[----:B------:R-:W-:Y:S05]  /*23d0*/  BSYNC.RECONVERGENT B3 ;  /* 0x0000000000037941 */ /* 0x000fea0003800200 */
.L_x_35:
[----:B------:R-:W0:Y:S01]  /*23e0*/  LDS R15, [R19+-0x20] ;  /* 0xffffe000130f7984 */ /* 0x000e220000000800 */
[----:B------:R-:W-:Y:S01]  /*23f0*/  VIADD R21, R21, 0x8 ;  /* 0x0000000815157836 */ /* 0x000fe20000000000 */
[----:B------:R-:W-:-:S04]  /*2400*/  IADD3 R4, PT, PT, R4, -0x8, RZ ;  /* 0xfffffff804047810 */ /* 0x000fc80007ffe0ff */
[----:B------:R-:W-:Y:S01]  /*2410*/  ISETP.NE.AND P0, PT, R21, R22, PT ;  /* 0x000000161500720c */ /* 0x000fe20003f05270 */
[----:B0-----:R-:W-:-:S05]  /*2420*/  FADD R0, R15, -R0 ;  /* 0x800000000f007221 */ /* 0x001fca0000000000 */
[----:B------:R0:W-:Y:S07]  /*2430*/  STS [R19+-0x20], R0 ;  /* 0xffffe00013007388 */ /* 0x0001ee0000000800 */
[----:B------:R-:W-:Y:S05]  /*2440*/  @P0 BRA `(.L_x_37) ;  /* 0xfffffff400800947 */ /* 0x000fea000383ffff */
.L_x_20:
[----:B------:R-:W-:-:S13]  /*2450*/  ISETP.NE.AND P0, PT, R23, RZ, PT ;  /* 0x000000ff1700720c */ /* 0x000fda0003f05270 */
[----:B------:R-:W-:Y:S05]  /*2460*/  @!P0 BRA `(.L_x_19) ;  /* 0x0000000800748947 */ /* 0x000fea0003800000 */
[----:B------:R-:W-:Y:S02]  /*2470*/  ISETP.GE.U32.AND P0, PT, R23, 0x4, PT ;  /* 0x000000041700780c */ /* 0x000fe40003f06070 */
[----:B------:R-:W-:-:S11]  /*2480*/  LOP3.LUT R21, R5, 0x3, RZ, 0xc0, !PT ;  /* 0x0000000305157812 */ /* 0x000fd600078ec0ff */
[----:B------:R-:W-:Y:S05]  /*2490*/  @!P0 BRA `(.L_x_38) ;  /* 0x0000000400448947 */ /* 0x000fea0003800000 */
[----:B------:R-:W1:Y:S01]  /*24a0*/  LDS R24, [R2+-0x4] ;  /* 0xfffffc0002187984 */ /* 0x000e620000000800 */
[----:B------:R-:W-:Y:S01]  /*24b0*/  IMAD.IADD R15, R7, 0x1, R4 ;  /* 0x00000001070f7824 */ /* 0x000fe200078e0204 */
[----:B------:R-:W-:Y:S02]  /*24c0*/  BSSY.RECONVERGENT B3, `(.L_x_39) ;  /* 0x000000f000037945 */ /* 0x000fe40003800200 */
[----:B0-----:R-:W-:Y:S02]  /*24d0*/  LDS R0, [R3+-0x4] ;  /* 0xfffffc0003007984 */ /* 0x001fe40000000800 */
[----:B------:R-:W-:-:S05]  /*24e0*/  LEA R20, R15, R6, 0x2 ;  /* 0x000000060f147211 */ /* 0x000fca00078e10ff */
[----:B------:R-:W0:Y:S01]  /*24f0*/  LDS R27, [R20+-0x4] ;  /* 0xfffffc00141b7984 */ /* 0x000e220000000800 */
[----:B-1----:R-:W1:Y:S01]  /*2500*/  MUFU.RCP R15, R24 ;  /* 0x00000018000f7308 */ /* 0x002e620000001000 */
[----:B0-----:R-:W-:-:S07]  /*2510*/  FMUL R27, R27, R0 ;  /* 0x000000001b1b7220 */ /* 0x001fce0000400000 */
[----:B------:R-:W0:Y:S01]  /*2520*/  FCHK P0, R27, R24 ;  /* 0x000000181b007302 */ /* 0x000e220000000000 */
[----:B-1----:R-:W-:-:S04]  /*2530*/  FFMA R14, -R24, R15, 1 ;  /* 0x3f800000180e7423 */ /* 0x002fc8000000010f */
[----:B------:R-:W-:-:S04]  /*2540*/  FFMA R14, R15, R14, R15 ;  /* 0x0000000e0f0e7223 */ /* 0x000fc8000000000f */
[----:B------:R-:W-:-:S04]  /*2550*/  FFMA R15, R27, R14, RZ ;  /* 0x0000000e1b0f7223 */ /* 0x000fc800000000ff */
[----:B------:R-:W-:-:S04]  /*2560*/  FFMA R0, -R24, R15, R27 ;  /* 0x0000000f18007223 */ /* 0x000fc8000000011b */
[----:B------:R-:W-:Y:S01]  /*2570*/  FFMA R0, R14, R0, R15 ;  /* 0x000000000e007223 */ /* 0x000fe2000000000f */
[----:B0-----:R-:W-:Y:S06]  /*2580*/  @!P0 BRA `(.L_x_40) ;  /* 0x0000000000088947 */ /* 0x001fec0003800000 */
[----:B------:R-:W-:-:S07]  /*2590*/  MOV R14, 0x25b0 ;  /* 0x000025b0000e7802 */ /* 0x000fce0000000f00 */
[----:B------:R-:W-:Y:S05]  /*25a0*/  CALL.REL.NOINC `($__internal_0_$__cuda_sm3x_div_rn_noftz_f32_slowpath) ;  /* 0x00000024008c7944 */ /* 0x000fea0003c00000 */
.L_x_40:
[----:B------:R-:W-:Y:S05]  /*25b0*/  BSYNC.RECONVERGENT B3 ;  /* 0x0000000000037941 */ /* 0x000fea0003800200 */
.L_x_39:
        /* <DEDUP_REMOVED lines=20> */
.L_x_42:
[----:B------:R-:W-:Y:S05]  /*2700*/  BSYNC.RECONVERGENT B3 ;  /* 0x0000000000037941 */ /* 0x000fea0003800200 */
.L_x_41:
        /* <DEDUP_REMOVED lines=18> */
.L_x_44:
[----:B------:R-:W-:Y:S05]  /*2830*/  BSYNC.RECONVERGENT B3 ;  /* 0x0000000000037941 */ /* 0x000fea0003800200 */
.L_x_43:
        /* <DEDUP_REMOVED lines=18> */
.L_x_46:
[----:B------:R-:W-:Y:S05]  /*2960*/  BSYNC.RECONVERGENT B3 ;  /* 0x0000000000037941 */ /* 0x000fea0003800200 */
.L_x_45:
[----:B------:R-:W0:Y:S01]  /*2970*/  LDS R15, [R19+-0x10] ;  /* 0xfffff000130f7984 */ /* 0x000e220000000800 */
[----:B------:R-:W-:Y:S02]  /*2980*/  VIADD R4, R4, 0xfffffffc ;  /* 0xfffffffc04047836 */ /* 0x000fe40000000000 */
[----:B0-----:R-:W-:-:S05]  /*2990*/  FADD R0, R15, -R0 ;  /* 0x800000000f007221 */ /* 0x001fca0000000000 */
[----:B------:R1:W-:Y:S02]  /*29a0*/  STS [R19+-0x10], R0 ;  /* 0xfffff00013007388 */ /* 0x0003e40000000800 */
.L_x_38:
[----:B------:R-:W-:-:S13]  /*29b0*/  ISETP.NE.AND P0, PT, R21, RZ, PT ;  /* 0x000000ff1500720c */ /* 0x000fda0003f05270 */
[----:B------:R-:W-:Y:S05]  /*29c0*/  @!P0 BRA `(.L_x_19) ;  /* 0x00000004001c8947 */ /* 0x000fea0003800000 */
[----:B------:R-:W-:-:S13]  /*29d0*/  ISETP.NE.AND P0, PT, R21, 0x1, PT ;  /* 0x000000011500780c */ /* 0x000fda0003f05270 */
[----:B------:R-:W-:Y:S05]  /*29e0*/  @!P0 BRA `(.L_x_47) ;  /* 0x0000000000ac8947 */ /* 0x000fea0003800000 */
[----:B------:R-:W2:Y:S01]  /*29f0*/  LDS R24, [R2+-0x4] ;  /* 0xfffffc0002187984 */ /* 0x000ea20000000800 */
[----:B01----:R-:W-:Y:S01]  /*2a00*/  IADD3 R19, PT, PT, R7, R4, RZ ;  /* 0x0000000407137210 */ /* 0x003fe20007ffe0ff */
[----:B------:R-:W-:Y:S02]  /*2a10*/  BSSY.RECONVERGENT B3, `(.L_x_48) ;  /* 0x000000f000037945 */ /* 0x000fe40003800200 */
[----:B------:R-:W-:Y:S02]  /*2a20*/  LDS R0, [R3+-0x4] ;  /* 0xfffffc0003007984 */ /* 0x000fe40000000800 */
[----:B------:R-:W-:-:S05]  /*2a30*/  IMAD R19, R19, 0x4, R6 ;  /* 0x0000000413137824 */ /* 0x000fca00078e0206 */
[----:B------:R-:W0:Y:S01]  /*2a40*/  LDS R27, [R19+-0x4] ;  /* 0xfffffc00131b7984 */ /* 0x000e220000000800 */
[----:B--2---:R-:W1:Y:S01]  /*2a50*/  MUFU.RCP R15, R24 ;  /* 0x00000018000f7308 */ /* 0x004e620000001000 */
        /* <DEDUP_REMOVED lines=10> */
.L_x_49:
[----:B------:R-:W-:Y:S05]  /*2b00*/  BSYNC.RECONVERGENT B3 ;  /* 0x0000000000037941 */ /* 0x000fea0003800200 */
.L_x_48:
[----:B------:R-:W-:Y:S01]  /*2b10*/  IADD3 R15, PT, PT, R11, R4, RZ ;  /* 0x000000040b0f7210 */ /* 0x000fe20007ffe0ff */
[----:B------:R-:W-:Y:S04]  /*2b20*/  BSSY.RECONVERGENT B3, `(.L_x_50) ;  /* 0x0000013000037945 */ /* 0x000fe80003800200 */
[----:B------:R-:W-:-:S05]  /*2b30*/  IMAD R20, R15, 0x4, R6 ;  /* 0x000000040f147824 */ /* 0x000fca00078e0206 */
        /* <DEDUP_REMOVED lines=17> */
.L_x_51:
[----:B------:R-:W-:Y:S05]  /*2c50*/  BSYNC.RECONVERGENT B3 ;  /* 0x0000000000037941 */ /* 0x000fea0003800200 */
.L_x_50:
[----:B------:R-:W0:Y:S01]  /*2c60*/  LDS R15, [R20+-0x8] ;  /* 0xfffff800140f7984 */ /* 0x000e220000000800 */
[----:B------:R-:W-:Y:S01]  /*2c70*/  IADD3 R4, PT, PT, R4, -0x2, RZ ;  /* 0xfffffffe04047810 */ /* 0x000fe20007ffe0ff */
[----:B0-----:R-:W-:-:S05]  /*2c80*/  FADD R15, R15, -R0 ;  /* 0x800000000f0f7221 */ /* 0x001fca0000000000 */
[----:B------:R2:W-:Y:S02]  /*2c90*/  STS [R20+-0x8], R15 ;  /* 0xfffff80f14007388 */ /* 0x0005e40000000800 */
.L_x_47:
[----:B------:R-:W-:-:S04]  /*2ca0*/  LOP3.LUT R5, R5, 0x1, RZ, 0xc0, !PT ;  /* 0x0000000105057812 */ /* 0x000fc800078ec0ff */
[----:B------:R-:W-:-:S13]  /*2cb0*/  ISETP.NE.U32.AND P0, PT, R5, 0x1, PT ;  /* 0x000000010500780c */ /* 0x000fda0003f05070 */
[----:B------:R-:W-:Y:S05]  /*2cc0*/  @P0 BRA `(.L_x_19) ;  /* 0x00000000005c0947 */ /* 0x000fea0003800000 */
[----:B------:R-:W3:Y:S01]  /*2cd0*/  LDS R24, [R2+-0x4] ;  /* 0xfffffc0002187984 */ /* 0x000ee20000000800 */
[----:B------:R-:W-:Y:S01]  /*2ce0*/  IMAD.IADD R7, R7, 0x1, R4 ;  /* 0x0000000107077824 */ /* 0x000fe200078e0204 */
[----:B------:R-:W-:Y:S02]  /*2cf0*/  BSSY.RECONVERGENT B3, `(.L_x_52) ;  /* 0x000000f000037945 */ /* 0x000fe40003800200 */
[----:B01----:R-:W-:Y:S02]  /*2d00*/  LDS R0, [R3+-0x4] ;  /* 0xfffffc0003007984 */ /* 0x003fe40000000800 */
[----:B------:R-:W-:-:S06]  /*2d10*/  LEA R7, R7, R6, 0x2 ;  /* 0x0000000607077211 */ /* 0x000fcc00078e10ff */
[----:B------:R-:W0:Y:S01]  /*2d20*/  LDS R7, [R7+-0x4] ;  /* 0xfffffc0007077984 */ /* 0x000e220000000800 */
[----:B---3--:R-:W1:Y:S01]  /*2d30*/  MUFU.RCP R5, R24 ;  /* 0x0000001800057308 */ /* 0x008e620000001000 */
        /* <DEDUP_REMOVED lines=9> */
[----:B--2---:R-:W-:Y:S05]  /*2dd0*/  CALL.REL.NOINC `($__internal_0_$__cuda_sm3x_div_rn_noftz_f32_slowpath) ;  /* 0x0000001c00807944 */ /* 0x004fea0003c00000 */
.L_x_53:
[----:B------:R-:W-:Y:S05]  /*2de0*/  BSYNC.RECONVERGENT B3 ;  /* 0x0000000000037941 */ /* 0x000fea0003800200 */
.L_x_52:
[----:B------:R-:W-:-:S05]  /*2df0*/  IMAD.IADD R3, R11, 0x1, R4 ;  /* 0x000000010b037824 */ /* 0x000fca00078e0204 */
[----:B------:R-:W-:-:S05]  /*2e00*/  LEA R3, R3, R6, 0x2 ;  /* 0x0000000603037211 */ /* 0x000fca00078e10ff */
[----:B------:R-:W0:Y:S02]  /*2e10*/  LDS R5, [R3+-0x4] ;  /* 0xfffffc0003057984 */ /* 0x000e240000000800 */
[----:B0-----:R-:W-:-:S05]  /*2e20*/  FADD R0, R5, -R0 ;  /* 0x8000000005007221 */ /* 0x001fca0000000000 */
[----:B------:R3:W-:Y:S02]  /*2e30*/  STS [R3+-0x4], R0 ;  /* 0xfffffc0003007388 */ /* 0x0007e40000000800 */
.L_x_19:
[----:B------:R-:W-:Y:S05]  /*2e40*/  BSYNC.RECONVERGENT B0 ;  /* 0x0000000000007941 */ /* 0x000fea0003800200 */
.L_x_18:
[----:B------:R-:W4:Y:S08]  /*2e50*/  S2UR UR5, SR_CgaCtaId ;  /* 0x00000000000579c3 */ /* 0x000f300000008800 */
[----:B------:R-:W-:Y:S01]  /*2e60*/  BAR.SYNC.DEFER_BLOCKING 0x0 ;  /* 0x0000000000007b1d */ /* 0x000fe20000010000 */
[----:B------:R-:W-:-:S05]  /*2e70*/  ISETP.NE.AND P0, PT, R10, RZ, PT ;  /* 0x000000ff0a00720c */ /* 0x000fca0003f05270 */
[----:B------:R-:W-:Y:S02]  /*2e80*/  UMOV UR4, 0x400 ;  /* 0x0000040000047882 */ /* 0x000fe40000000000 */
[----:B01-3--:R-:W0:Y:S01]  /*2e90*/  LDC R0, c[0x0][0x388] ;  /* 0x0000e200ff007b82 */ /* 0x00be220000000800 */
[----:B----4-:R-:W-:-:S09]  /*2ea0*/  ULEA UR4, UR5, UR4, 0x18 ;  /* 0x0000000405047291 */ /* 0x010fd2000f8ec0ff */
[----:B------:R-:W1:Y:S02]  /*2eb0*/  LDS R3, [UR4] ;  /* 0x00000004ff037984 */ /* 0x000e640008000800 */
[----:B-1----:R-:W-:-:S05]  /*2ec0*/  @!P0 VIADD R3, R3, 0x1 ;  /* 0x0000000103038836 */ /* 0x002fca0000000000 */
[----:B------:R4:W-:Y:S01]  /*2ed0*/  @!P0 STS [UR4], R3 ;  /* 0x00000003ff008988 */ /* 0x0009e20008000804 */
[----:B0-----:R-:W-:-:S13]  /*2ee0*/  ISETP.GT.U32.AND P0, PT, R3, R0, PT ;  /* 0x000000000300720c */ /* 0x001fda0003f04070 */
[----:B----4-:R-:W-:Y:S05]  /*2ef0*/  @!P0 BRA `(.L_x_54) ;  /* 0xffffffd8004c8947 */ /* 0x010fea000383ffff */
.L_x_7:
[----:B------:R-:W-:Y:S01]  /*2f00*/  ISETP.NE.AND P0, PT, R10, RZ, PT ;  /* 0x000000ff0a00720c */ /* 0x000fe20003f05270 */
[----:B------:R-:W-:Y:S05]  /*2f10*/  WARPSYNC.ALL ;  /* 0x0000000000007948 */ /* 0x000fea0003800000 */
[----:B------:R-:W-:Y:S06]  /*2f20*/  BAR.SYNC.DEFER_BLOCKING 0x0 ;  /* 0x0000000000007b1d */ /* 0x000fec0000010000 */
[----:B------:R-:W-:Y:S04]  /*2f30*/  BSSY.RECONVERGENT B0, `(.L_x_55) ;  /* 0x00001c8000007945 */ /* 0x000fe80003800200 */
[----:B------:R-:W-:Y:S05]  /*2f40*/  @P0 BRA `(.L_x_56) ;  /* 0x0000001c00180947 */ /* 0x000fea0003800000 */
[----:B------:R-:W-:-:S13]  /*2f50*/  ISETP.NE.AND P0, PT, R0, RZ, PT ;  /* 0x000000ff0000720c */ /* 0x000fda0003f05270 */
[----:B------:R-:W-:Y:S05]  /*2f60*/  @!P0 BRA `(.L_x_57) ;  /* 0x0000001000308947 */ /* 0x000fea0003800000 */
[----:B-12---:R-:W0:Y:S01]  /*2f70*/  LDC.U16 R8, c[0x0][0x388] ;  /* 0x0000e200ff087b82 */ /* 0x006e220000000400 */
[----:B------:R-:W1:Y:S01]  /*2f80*/  LDCU UR4, c[0x0][0x388] ;  /* 0x00007100ff0477ac */ /* 0x000e620008000800 */
[----:B---3--:R-:W-:Y:S01]  /*2f90*/  IADD3 R2, PT, PT, R0, 0x1, RZ ;  /* 0x0000000100027810 */ /* 0x008fe20007ffe0ff */
[----:B------:R-:W-:Y:S01]  /*2fa0*/  IMAD.MOV.U32 R6, RZ, RZ, RZ ;  /* 0x000000ffff067224 */ /* 0x000fe200078e00ff */
[----:B------:R-:W-:Y:S02]  /*2fb0*/  LOP3.LUT R9, RZ, R0, RZ, 0x33, !PT ;  /* 0x00000000ff097212 */ /* 0x000fe400078e33ff */
[----:B------:R-:W-:Y:S02]  /*2fc0*/  PRMT R5, RZ, 0x7610, R5 ;  /* 0x00007610ff057816 */ /* 0x000fe40000000005 */
[----:B------:R-:W-:Y:S02]  /*2fd0*/  PRMT R4, RZ, 0x7610, R4 ;  /* 0x00007610ff047816 */ /* 0x000fe40000000004 */
[----:B-1----:R-:W-:-:S02]  /*2fe0*/  MOV R3, UR4 ;  /* 0x0000000400037c02 */ /* 0x002fc40008000f00 */
[C---:B0-----:R-:W-:Y:S02]  /*2ff0*/  LOP3.LUT R7, R8.reuse, 0xf, RZ, 0x3c, !PT ;  /* 0x0000000f08077812 */ /* 0x041fe400078e3cff */
[----:B------:R-:W-:-:S07]  /*3000*/  LOP3.LUT R8, R8, 0x7, RZ, 0x3c, !PT ;  /* 0x0000000708087812 */ /* 0x000fce00078e3cff */
.L_x_65:
[----:B0-----:R-:W0:Y:S01]  /*3010*/  LDC R11, c[0x0][0x388] ;  /* 0x0000e200ff0b7b82 */ /* 0x001e220000000800 */
[----:B------:R-:W-:Y:S02]  /*3020*/  VIADD R10, R3, 0x1 ;  /* 0x00000001030a7836 */ /* 0x000fe40000000000 */
[----:B------:R-:W-:-:S03]  /*3030*/  HFMA2 R27, -RZ, RZ, 0, 0 ;  /* 0x00000000ff1b7431 */ /* 0x000fc600000001ff */
[----:B0-----:R-:W-:-:S13]  /*3040*/  ISETP.GT.U32.AND P0, PT, R10, R11, PT ;  /* 0x0000000b0a00720c */ /* 0x001fda0003f04070 */
[----:B------:R-:W-:Y:S05]  /*3050*/  @P0 BRA `(.L_x_58) ;  /* 0x0000000c00740947 */ /* 0x000fea0003800000 */
[----:B------:R-:W-:Y:S01]  /*3060*/  IADD3 R13, PT, PT, -R6, 0x2, R11 ;  /* 0x00000002060d7810 */ /* 0x000fe20007ffe10b */
[----:B------:R-:W-:Y:S01]  /*3070*/  IMAD.IADD R15, R9, 0x1, R6 ;  /* 0x00000001090f7824 */ /* 0x000fe200078e0206 */
[----:B------:R-:W-:Y:S01]  /*3080*/  MOV R18, R3 ;  /* 0x0000000300127202 */ /* 0x000fe20000000f00 */
[----:B------:R-:W-:Y:S01]  /*3090*/  IMAD.MOV.U32 R27, RZ, RZ, RZ ;  /* 0x000000ffff1b7224 */ /* 0x000fe200078e00ff */
[----:B------:R-:W-:Y:S02]  /*30a0*/  VIMNMX.U32 R0, PT, PT, R2, R13, !PT ;  /* 0x0000000d02007248 */ /* 0x000fe40007fe0000 */
[----:B------:R-:W-:Y:S02]  /*30b0*/  IADD3 R13, PT, PT, R3, -0x1, RZ ;  /* 0xffffffff030d7810 */ /* 0x000fe40007ffe0ff */
[----:B------:R-:W-:-:S03]  /*30c0*/  IADD3 R14, PT, PT, R0, R15, RZ ;  /* 0x0000000f000e7210 */ /* 0x000fc60007ffe0ff */
[----:B------:R-:W-:Y:S01]  /*30d0*/  IMAD R13, R2, R13, RZ ;  /* 0x0000000d020d7224 */ /* 0x000fe200078e02ff */
[C---:B------:R-:W-:Y:S01]  /*30e0*/  LOP3.LUT P1, RZ, R14.reuse, 0xf, RZ, 0xc0, !PT ;  /* 0x0000000f0eff7812 */ /* 0x040fe2000782c0ff */
[----:B------:R-:W-:-:S05]  /*30f0*/  VIADD R12, R14, 0xffffffff ;  /* 0xffffffff0e0c7836 */ /* 0x000fca0000000000 */
[----:B------:R-:W-:-:S13]  /*3100*/  ISETP.GE.U32.AND P0, PT, R12, 0xf, PT ;  /* 0x0000000f0c00780c */ /* 0x000fda0003f06070 */
[----:B------:R-:W-:Y:S05]  /*3110*/  @!P0 BRA `(.L_x_59) ;  /* 0x0000000400708947 */ /* 0x000fea0003800000 */
[----:B------:R-:W0:Y:S01]  /*3120*/  S2R R17, SR_CgaCtaId ;  /* 0x0000000000117919 */ /* 0x000e220000008800 */
[----:B------:R-:W-:Y:S01]  /*3130*/  MOV R12, 0x400 ;  /* 0x00000400000c7802 */ /* 0x000fe20000000f00 */
[----:B------:R-:W-:Y:S01]  /*3140*/  IMAD.MOV.U32 R18, RZ, RZ, R3 ;  /* 0x000000ffff127224 */ /* 0x000fe200078e0003 */
[----:B------:R-:W-:Y:S02]  /*3150*/  LOP3.LUT R14, R14, 0xfffffff0, RZ, 0xc0, !PT ;  /* 0xfffffff00e0e7812 */ /* 0x000fe400078ec0ff */
[----:B------:R-:W-:Y:S01]  /*3160*/  MOV R27, RZ ;  /* 0x000000ff001b7202 */ /* 0x000fe20000000f00 */
[----:B------:R-:W-:-:S05]  /*3170*/  VIADD R12, R12, 0x8 ;  /* 0x000000080c0c7836 */ /* 0x000fca0000000000 */
[----:B0-----:R-:W-:-:S07]  /*3180*/  LEA R12, R17, R12, 0x18 ;  /* 0x0000000c110c7211 */ /* 0x001fce00078ec0ff */
.L_x_60:
[----:B------:R-:W-:-:S06]  /*3190*/  LEA R22, R18, R1, 0x2 ;  /* 0x0000000112167211 */ /* 0x000fcc00078e10ff */
[----:B------:R-:W2:Y:S01]  /*31a0*/  LDL R22, [R22] ;  /* 0x0000000016167983 */ /* 0x000ea20000100800 */
[----:B------:R-:W-:-:S06]  /*31b0*/  IMAD R17, R10, 0x4, R1 ;  /* 0x000000040a117824 */ /* 0x000fcc00078e0201 */
[----:B------:R-:W3:Y:S01]  /*31c0*/  LDL R17, [R17] ;  /* 0x0000000011117983 */ /* 0x000ee20000100800 */
[----:B------:R-:W-:-:S05]  /*31d0*/  IADD3 R16, PT, PT, R10, 0x1, RZ ;  /* 0x000000010a107810 */ /* 0x000fca0007ffe0ff */
[----:B------:R-:W-:-:S06]  /*31e0*/  IMAD R19, R16, 0x4, R1 ;  /* 0x0000000410137824 */ /* 0x000fcc00078e0201 */
[----:B------:R-:W4:Y:S01]  /*31f0*/  LDL R19, [R19] ;  /* 0x0000000013137983 */ /* 0x000f220000100800 */
[----:B------:R-:W-:Y:S01]  /*3200*/  IADD3 R21, PT, PT, R13, R18, RZ ;  /* 0x000000120d157210 */ /* 0x000fe20007ffe0ff */
[C---:B------:R-:W-:Y:S02]  /*3210*/  VIADD R18, R10.reuse, 0x2 ;  /* 0x000000020a127836 */ /* 0x040fe40000000000 */
[----:B------:R-:W-:Y:S01]  /*3220*/  VIADD R20, R10, 0x3 ;  /* 0x000000030a147836 */ /* 0x000fe20000000000 */
[----:B------:R-:W-:Y:S02]  /*3230*/  LEA R16, R21, R12, 0x2 ;  /* 0x0000000c15107211 */ /* 0x000fe400078e10ff */
[----:B------:R-:W-:Y:S01]  /*3240*/  LEA R21, R18, R1, 0x2 ;  /* 0x0000000112157211 */ /* 0x000fe200078e10ff */
[----:B------:R-:W-:Y:S02]  /*3250*/  IMAD R20, R20, 0x4, R1 ;  /* 0x0000000414147824 */ /* 0x000fe400078e0201 */
[----:B------:R-:W2:Y:S04]  /*3260*/  LDS R18, [R16] ;  /* 0x0000000010127984 */ /* 0x000ea80000000800 */
[----:B------:R-:W5:Y:S04]  /*3270*/  LDL R21, [R21] ;  /* 0x0000000015157983 */ /* 0x000f680000100800 */
[----:B------:R-:W5:Y:S04]  /*3280*/  LDL R20, [R20] ;  /* 0x0000000014147983 */ /* 0x000f680000100800 */
[----:B------:R-:W3:Y:S01]  /*3290*/  LDS R25, [R16+0x4] ;  /* 0x0000040010197984 */ /* 0x000ee20000000800 */
[----:B------:R-:W-:Y:S01]  /*32a0*/  IADD3 R26, PT, PT, R10, 0x7, RZ ;  /* 0x000000070a1a7810 */ /* 0x000fe20007ffe0ff */
[----:B--2---:R-:W-:Y:S01]  /*32b0*/  FFMA R18, R18, R22, R27 ;  /* 0x0000001612127223 */ /* 0x004fe2000000001b */
[----:B------:R-:W-:-:S05]  /*32c0*/  IADD3 R22, PT, PT, R10, 0x4, RZ ;  /* 0x000000040a167810 */ /* 0x000fca0007ffe0ff */
[----:B------:R-:W-:Y:S01]  /*32d0*/  IMAD R23, R22, 0x4, R1 ;  /* 0x0000000416177824 */ /* 0x000fe200078e0201 */
[----:B------:R-:W-:-:S05]  /*32e0*/  IADD3 R22, PT, PT, R10, 0x5, RZ ;  /* 0x000000050a167810 */ /* 0x000fca0007ffe0ff */
[----:B------:R-:W2:Y:S01]  /*32f0*/  LDL R23, [R23] ;  /* 0x0000000017177983 */ /* 0x000ea20000100800 */
[----:B------:R-:W-:-:S06]  /*3300*/  IMAD R22, R22, 0x4, R1 ;  /* 0x0000000416167824 */ /* 0x000fcc00078e0201 */
[----:B------:R-:W2:Y:S01]  /*3310*/  LDL R22, [R22] ;  /* 0x0000000016167983 */ /* 0x000ea20000100800 */
[----:B---3--:R-:W-:Y:S01]  /*3320*/  FFMA R24, R25, R17, R18 ;  /* 0x0000001119187223 */ /* 0x008fe20000000012 */
[----:B------:R-:W-:Y:S02]  /*3330*/  IADD3 R18, PT, PT, R10, 0x6, RZ ;  /* 0x000000060a127810 */ /* 0x000fe40007ffe0ff */
[----:B------:R-:W4:Y:S03]  /*3340*/  LDS R25, [R16+0x8] ;  /* 0x0000080010197984 */ /* 0x000f260000000800 */
[----:B------:R-:W-:-:S06]  /*3350*/  IMAD R18, R18, 0x4, R1 ;  /* 0x0000000412127824 */ /* 0x000fcc00078e0201 */
[----:B------:R-:W3:Y:S01]  /*3360*/  LDL R18, [R18] ;  /* 0x0000000012127983 */ /* 0x000ee20000100800 */
[----:B------:R-:W-:-:S03]  /*3370*/  IMAD R17, R26, 0x4, R1 ;  /* 0x000000041a117824 */ /* 0x000fc600078e0201 */
[----:B------:R-:W-:Y:S04]  /*3380*/  LDS R26, [R16+0x10] ;  /* 0x00001000101a7984 */ /* 0x000fe80000000800 */
[----:B------:R-:W3:Y:S01]  /*3390*/  LDL R17, [R17] ;  /* 0x0000000011117983 */ /* 0x000ee20000100800 */
[----:B----4-:R-:W-:-:S03]  /*33a0*/  FFMA R24, R25, R19, R24 ;  /* 0x0000001319187223 */ /* 0x010fc60000000018 */
[----:B------:R-:W5:Y:S04]  /*33b0*/  LDS R19, [R16+0xc] ;  /* 0x00000c0010137984 */ /* 0x000f680000000800 */
[----:B------:R-:W2:Y:S01]  /*33c0*/  LDS R25, [R16+0x14] ;  /* 0x0000140010197984 */ /* 0x000ea20000000800 */
[----:B-----5:R-:W-:Y:S01]  /*33d0*/  FFMA R19, R19, R21, R24 ;  /* 0x0000001513137223 */ /* 0x020fe20000000018 */
[----:B------:R-:W-:Y:S02]  /*33e0*/  IADD3 R24, PT, PT, R10, 0x8, RZ ;  /* 0x000000080a187810 */ /* 0x000fe40007ffe0ff */
[----:B------:R-:W0:Y:S01]  /*33f0*/  LDS R21, [R16+0x18] ;  /* 0x0000180010157984 */ /* 0x000e220000000800 */
[----:B------:R-:W-:Y:S02]  /*3400*/  FFMA R20, R26, R20, R19 ;  /* 0x000000141a147223 */ /* 0x000fe40000000013 */
[----:B------:R-:W-:-:S06]  /*3410*/  IMAD R19, R24, 0x4, R1 ;  /* 0x0000000418137824 */ /* 0x000fcc00078e0201 */
[----:B------:R-:W4:Y:S01]  /*3420*/  LDL R19, [R19] ;  /* 0x0000000013137983 */ /* 0x000f220000100800 */
[C---:B------:R-:W-:Y:S02]  /*3430*/  IADD3 R24, PT, PT, R10.reuse, 0x9, RZ ;  /* 0x000000090a187810 */ /* 0x040fe40007ffe0ff */
[----:B------:R-:W-:Y:S01]  /*3440*/  IADD3 R26, PT, PT, R10, 0xa, RZ ;  /* 0x0000000a0a1a7810 */ /* 0x000fe20007ffe0ff */
[----:B--2---:R-:W-:Y:S02]  /*3450*/  FFMA R20, R25, R23, R20 ;  /* 0x0000001719147223 */ /* 0x004fe40000000014 */
[----:B------:R-:W-:Y:S01]  /*3460*/  IMAD R25, R24, 0x4, R1 ;  /* 0x0000000418197824 */ /* 0x000fe200078e0201 */
[----:B------:R-:W3:Y:S01]  /*3470*/  LDS R23, [R16+0x1c] ;  /* 0x00001c0010177984 */ /* 0x000ee20000000800 */
[----:B0-----:R-:W-:-:S03]  /*3480*/  FFMA R24, R21, R22, R20 ;  /* 0x0000001615187223 */ /* 0x001fc60000000014 */
[----:B------:R-:W2:Y:S04]  /*3490*/  LDL R20, [R25] ;  /* 0x0000000019147983 */ /* 0x000ea80000100800 */
[----:B------:R-:W0:Y:S01]  /*34a0*/  LDS R22, [R16+0x20] ;  /* 0x0000200010167984 */ /* 0x000e220000000800 */
[----:B------:R-:W-:-:S06]  /*34b0*/  IMAD R21, R26, 0x4, R1 ;  /* 0x000000041a157824 */ /* 0x000fcc00078e0201 */
[----:B------:R-:W5:Y:S01]  /*34c0*/  LDL R21, [R21] ;  /* 0x0000000015157983 */ /* 0x000f620000100800 */
[----:B---3--:R-:W-:Y:S01]  /*34d0*/  FFMA R23, R23, R18, R24 ;  /* 0x0000001217177223 */ /* 0x008fe20000000018 */
[----:B------:R-:W-:-:S05]  /*34e0*/  IADD3 R18, PT, PT, R10, 0xb, RZ ;  /* 0x0000000b0a127810 */ /* 0x000fca0007ffe0ff */
[----:B------:R-:W-:-:S06]  /*34f0*/  IMAD R18, R18, 0x4, R1 ;  /* 0x0000000412127824 */ /* 0x000fcc00078e0201 */
[----:B------:R-:W3:Y:S01]  /*3500*/  LDL R18, [R18] ;  /* 0x0000000012127983 */ /* 0x000ee20000100800 */
[----:B0-----:R-:W-:Y:S01]  /*3510*/  FFMA R24, R22, R17, R23 ;  /* 0x0000001116187223 */ /* 0x001fe20000000017 */
[C---:B------:R-:W-:Y:S01]  /*3520*/  IADD3 R22, PT, PT, R10.reuse, 0xc, RZ ;  /* 0x0000000c0a167810 */ /* 0x040fe20007ffe0ff */
[----:B------:R-:W-:Y:S01]  /*3530*/  VIADD R26, R10, 0xd ;  /* 0x0000000d0a1a7836 */ /* 0x000fe20000000000 */
[----:B------:R-:W4:Y:S02]  /*3540*/  LDS R23, [R16+0x24] ;  /* 0x0000240010177984 */ /* 0x000f240000000800 */
[----:B------:R-:W-:Y:S02]  /*3550*/  LEA R17, R22, R1, 0x2 ;  /* 0x0000000116117211 */ /* 0x000fe400078e10ff */
[----:B------:R-:W-:Y:S01]  /*3560*/  IADD3 R22, PT, PT, R10, 0xe, RZ ;  /* 0x0000000e0a167810 */ /* 0x000fe20007ffe0ff */
[----:B------:R-:W-:-:S03]  /*3570*/  IMAD R26, R26, 0x4, R1 ;  /* 0x000000041a1a7824 */ /* 0x000fc600078e0201 */
[----:B------:R-:W3:Y:S01]  /*3580*/  LDL R17, [R17] ;  /* 0x0000000011117983 */ /* 0x000ee20000100800 */
[----:B------:R-:W-:-:S03]  /*3590*/  IMAD R27, R22, 0x4, R1 ;  /* 0x00000004161b7824 */ /* 0x000fc600078e0201 */
[----:B------:R-:W3:Y:S04]  /*35a0*/  LDL R22, [R26] ;  /* 0x000000001a167983 */ /* 0x000ee80000100800 */
[----:B------:R-:W3:Y:S01]  /*35b0*/  LDL R27, [R27] ;  /* 0x000000001b1b7983 */ /* 0x000ee20000100800 */
[----:B----4-:R-:W-:-:S03]  /*35c0*/  FFMA R19, R23, R19, R24 ;  /* 0x0000001317137223 */ /* 0x010fc60000000018 */
[----:B------:R-:W2:Y:S04]  /*35d0*/  LDS R24, [R16+0x28] ;  /* 0x0000280010187984 */ /* 0x000ea80000000800 */
[----:B------:R-:W5:Y:S01]  /*35e0*/  LDS R23, [R16+0x2c] ;  /* 0x00002c0010177984 */ /* 0x000f620000000800 */
[----:B--2---:R-:W-:-:S03]  /*35f0*/  FFMA R20, R24, R20, R19 ;  /* 0x0000001418147223 */ /* 0x004fc60000000013 */
[----:B------:R-:W3:Y:S04]  /*3600*/  LDS R24, [R16+0x30] ;  /* 0x0000300010187984 */ /* 0x000ee80000000800 */
[----:B------:R-:W-:Y:S01]  /*3610*/  LDS R19, [R16+0x38] ;  /* 0x0000380010137984 */ /* 0x000fe20000000800 */
[----:B-----5:R-:W-:-:S03]  /*3620*/  FFMA R21, R23, R21, R20 ;  /* 0x0000001517157223 */ /* 0x020fc60000000014 */
[----:B------:R-:W0:Y:S04]  /*3630*/  LDS R23, [R16+0x34] ;  /* 0x0000340010177984 */ /* 0x000e280000000800 */
[----:B------:R-:W1:Y:S01]  /*3640*/  LDS R20, [R16+0x3c] ;  /* 0x00003c0010147984 */ /* 0x000e620000000800 */
[----:B---3--:R-:W-:Y:S01]  /*3650*/  FFMA R24, R24, R18, R21 ;  /* 0x0000001218187223 */ /* 0x008fe20000000015 */
[C---:B------:R-:W-:Y:S01]  /*3660*/  IADD3 R18, PT, PT, R10.reuse, 0xf, RZ ;  /* 0x0000000f0a127810 */ /* 0x040fe20007ffe0ff */
[----:B------:R-:W-:-:S05]  /*3670*/  VIADD R10, R10, 0x10 ;  /* 0x000000100a0a7836 */ /* 0x000fca0000000000 */
[----:B------:R-:W-:-:S04]  /*3680*/  IADD3 R21, PT, PT, R15, R10, RZ ;  /* 0x0000000a0f157210 */ /* 0x000fc80007ffe0ff */
[----:B------:R-:W-:Y:S01]  /*3690*/  ISETP.NE.AND P0, PT, R21, R14, PT ;  /* 0x0000000e1500720c */ /* 0x000fe20003f05270 */
[----:B0-----:R-:W-:-:S04]  /*36a0*/  FFMA R24, R23, R17, R24 ;  /* 0x0000001117187223 */ /* 0x001fc80000000018 */
[----:B------:R-:W-:-:S04]  /*36b0*/  FFMA R19, R19, R22, R24 ;  /* 0x0000001613137223 */ /* 0x000fc80000000018 */
[----:B-1----:R-:W-:-:S04]  /*36c0*/  FFMA R27, R20, R27, R19 ;  /* 0x0000001b141b7223 */ /* 0x002fc80000000013 */
[----:B------:R-:W-:Y:S05]  /*36d0*/  @P0 BRA `(.L_x_60) ;  /* 0xfffffff800ac0947 */ /* 0x000fea000383ffff */
.L_x_59:
[----:B------:R-:W-:Y:S01]  /*36e0*/  IADD3 R12, PT, PT, R0, R5, R8 ;  /* 0x00000005000c7210 */ /* 0x000fe20007ffe008 */
[----:B------:R-:W-:Y:S06]  /*36f0*/  @!P1 BRA `(.L_x_58) ;  /* 0x0000000400cc9947 */ /* 0x000fec0003800000 */
[----:B------:R-:W-:-:S04]  /*3700*/  IADD3 R0, PT, PT, R0, R4, R7 ;  /* 0x0000000400007210 */ /* 0x000fc80007ffe007 */
[----:B------:R-:W-:-:S04]  /*3710*/  LOP3.LUT R0, R0, 0xf, RZ, 0xc0, !PT ;  /* 0x0000000f00007812 */ /* 0x000fc800078ec0ff */
[C---:B------:R-:W-:Y:S01]  /*3720*/  LOP3.LUT P1, RZ, R0.reuse, 0x7, RZ, 0xc0, !PT ;  /* 0x0000000700ff7812 */ /* 0x040fe2000782c0ff */
[----:B------:R-:W-:-:S05]  /*3730*/  VIADD R14, R0, 0xffffffff ;  /* 0xffffffff000e7836 */ /* 0x000fca0000000000 */
[----:B------:R-:W-:-:S13]  /*3740*/  ISETP.GE.U32.AND P0, PT, R14, 0x7, PT ;  /* 0x000000070e00780c */ /* 0x000fda0003f06070 */
[----:B------:R-:W-:Y:S05]  /*3750*/  @!P0 BRA `(.L_x_61) ;  /* 0x0000000000c08947 */ /* 0x000fea0003800000 */
[----:B------:R-:W-:Y:S01]  /*3760*/  LEA R22, R18, R1, 0x2 ;  /* 0x0000000112167211 */ /* 0x000fe200078e10ff */
[----:B------:R-:W-:-:S05]  /*3770*/  IMAD R20, R10, 0x4, R1 ;  /* 0x000000040a147824 */ /* 0x000fca00078e0201 */
[----:B------:R-:W2:Y:S04]  /*3780*/  LDL R22, [R22] ;  /* 0x0000000016167983 */ /* 0x000ea80000100800 */
[----:B------:R-:W3:Y:S01]  /*3790*/  LDL R20, [R20] ;  /* 0x0000000014147983 */ /* 0x000ee20000100800 */
[C---:B------:R-:W-:Y:S01]  /*37a0*/  IADD3 R0, PT, PT, R10.reuse, 0x1, RZ ;  /* 0x000000010a007810 */ /* 0x040fe20007ffe0ff */
[C---:B------:R-:W-:Y:S02]  /*37b0*/  VIADD R14, R10.reuse, 0x2 ;  /* 0x000000020a0e7836 */ /* 0x040fe40000000000 */
[----:B------:R-:W-:Y:S01]  /*37c0*/  VIADD R24, R10, 0x3 ;  /* 0x000000030a187836 */ /* 0x000fe20000000000 */
[-C--:B------:R-:W-:Y:S02]  /*37d0*/  LEA R0, R0, R1.reuse, 0x2 ;  /* 0x0000000100007211 */ /* 0x080fe400078e10ff */
[----:B------:R-:W-:Y:S01]  /*37e0*/  LEA R14, R14, R1, 0x2 ;  /* 0x000000010e0e7211 */ /* 0x000fe200078e10ff */
[----:B------:R-:W-:-:S02]  /*37f0*/  VIADD R26, R10, 0x4 ;  /* 0x000000040a1a7836 */ /* 0x000fc40000000000 */
[----:B------:R-:W4:Y:S01]  /*3800*/  LDL R16, [R0] ;  /* 0x0000000000107983 */ /* 0x000f220000100800 */
[-C--:B------:R-:W-:Y:S01]  /*3810*/  LEA R19, R24, R1.reuse, 0x2 ;  /* 0x0000000118137211 */ /* 0x080fe200078e10ff */
[----:B------:R-:W-:Y:S02]  /*3820*/  VIADD R24, R10, 0x5 ;  /* 0x000000050a187836 */ /* 0x000fe40000000000 */
[----:B------:R-:W5:Y:S01]  /*3830*/  LDL R14, [R14] ;  /* 0x000000000e0e7983 */ /* 0x000f620000100800 */
[----:B------:R-:W-:-:S03]  /*3840*/  LEA R17, R26, R1, 0x2 ;  /* 0x000000011a117211 */ /* 0x000fc600078e10ff */
[----:B------:R-:W5:Y:S01]  /*3850*/  LDL R19, [R19] ;  /* 0x0000000013137983 */ /* 0x000f620000100800 */
[----:B------:R-:W-:Y:S01]  /*3860*/  LEA R15, R24, R1, 0x2 ;  /* 0x00000001180f7211 */ /* 0x000fe200078e10ff */
[----:B------:R-:W-:Y:S02]  /*3870*/  VIADD R26, R10, 0x6 ;  /* 0x000000060a1a7836 */ /* 0x000fe40000000000 */
[----:B------:R-:W5:Y:S02]  /*3880*/  LDL R17, [R17] ;  /* 0x0000000011117983 */ /* 0x000f640000100800 */
[----:B------:R-:W-:Y:S02]  /*3890*/  IMAD R26, R26, 0x4, R1 ;  /* 0x000000041a1a7824 */ /* 0x000fe400078e0201 */
[----:B------:R-:W5:Y:S04]  /*38a0*/  LDL R15, [R15] ;  /* 0x000000000f0f7983 */ /* 0x000f680000100800 */
[----:B------:R-:W5:Y:S01]  /*38b0*/  LDL R0, [R26] ;  /* 0x000000001a007983 */ /* 0x000f620000100800 */
[----:B------:R-:W-:Y:S01]  /*38c0*/  MOV R21, 0x400 ;  /* 0x0000040000157802 */ /* 0x000fe20000000f00 */
[----:B------:R-:W-:Y:S01]  /*38d0*/  IMAD.IADD R18, R13, 0x1, R18 ;  /* 0x000000010d127824 */ /* 0x000fe200078e0212 */
[----:B------:R-:W0:Y:S02]  /*38e0*/  S2R R24, SR_CgaCtaId ;  /* 0x0000000000187919 */ /* 0x000e240000008800 */
[----:B------:R-:W-:-:S04]  /*38f0*/  IADD3 R21, PT, PT, R21, 0x8, RZ ;  /* 0x0000000815157810 */ /* 0x000fc80007ffe0ff */
[----:B0-----:R-:W-:Y:S01]  /*3900*/  LEA R23, R24, R21, 0x18 ;  /* 0x0000001518177211 */ /* 0x001fe200078ec0ff */
[----:B------:R-:W-:-:S03]  /*3910*/  IMAD.IADD R21, R10, 0x1, R13 ;  /* 0x000000010a157824 */ /* 0x000fc600078e020d */
[-C--:B------:R-:W-:Y:S02]  /*3920*/  LEA R24, R18, R23.reuse, 0x2 ;  /* 0x0000001712187211 */ /* 0x080fe400078e10ff */
[----:B------:R-:W-:-:S04]  /*3930*/  LEA R21, R21, R23, 0x2 ;  /* 0x0000001715157211 */ /* 0x000fc800078e10ff */
[----:B------:R-:W2:Y:S04]  /*3940*/  LDS R24, [R24] ;  /* 0x0000000018187984 */ /* 0x000ea80000000800 */
[----:B------:R-:W3:Y:S04]  /*3950*/  LDS R18, [R21] ;  /* 0x0000000015127984 */ /* 0x000ee80000000800 */
[----:B------:R-:W4:Y:S04]  /*3960*/  LDS R25, [R21+0x4] ;  /* 0x0000040015197984 */ /* 0x000f280000000800 */
[----:B------:R-:W5:Y:S04]  /*3970*/  LDS R23, [R21+0x8] ;  /* 0x0000080015177984 */ /* 0x000f680000000800 */
[----:B------:R-:W0:Y:S01]  /*3980*/  LDS R29, [R21+0xc] ;  /* 0x00000c00151d7984 */ /* 0x000e220000000800 */
[----:B--2---:R-:W-:-:S04]  /*3990*/  FFMA R27, R24, R22, R27 ;  /* 0x00000016181b7223 */ /* 0x004fc8000000001b */
[----:B---3--:R-:W-:Y:S02]  /*39a0*/  FFMA R22, R18, R20, R27 ;  /* 0x0000001412167223 */ /* 0x008fe4000000001b */
[----:B------:R-:W1:Y:S04]  /*39b0*/  LDS R20, [R21+0x10] ;  /* 0x0000100015147984 */ /* 0x000e680000000800 */
[----:B------:R-:W2:Y:S04]  /*39c0*/  LDS R18, [R21+0x14] ;  /* 0x0000140015127984 */ /* 0x000ea80000000800 */
[----:B------:R-:W3:Y:S01]  /*39d0*/  LDS R27, [R21+0x18] ;  /* 0x00001800151b7984 */ /* 0x000ee20000000800 */
[----:B----4-:R-:W-:-:S04]  /*39e0*/  FFMA R16, R25, R16, R22 ;  /* 0x0000001019107223 */ /* 0x010fc80000000016 */
[----:B-----5:R-:W-:-:S04]  /*39f0*/  FFMA R14, R23, R14, R16 ;  /* 0x0000000e170e7223 */ /* 0x020fc80000000010 */
[----:B0-----:R-:W-:-:S04]  /*3a00*/  FFMA R19, R29, R19, R14 ;  /* 0x000000131d137223 */ /* 0x001fc8000000000e */
[----:B-1----:R-:W-:-:S04]  /*3a10*/  FFMA R17, R20, R17, R19 ;  /* 0x0000001114117223 */ /* 0x002fc80000000013 */
[----:B--2---:R-:W-:Y:S01]  /*3a20*/  FFMA R14, R18, R15, R17 ;  /* 0x0000000f120e7223 */ /* 0x004fe20000000011 */
[C---:B------:R-:W-:Y:S01]  /*3a30*/  VIADD R18, R10.reuse, 0x7 ;  /* 0x000000070a127836 */ /* 0x040fe20000000000 */
[----:B------:R-:W-:Y:S02]  /*3a40*/  IADD3 R10, PT, PT, R10, 0x8, RZ ;  /* 0x000000080a0a7810 */ /* 0x000fe40007ffe0ff */
[----:B---3--:R-:W-:-:S07]  /*3a50*/  FFMA R27, R27, R0, R14 ;  /* 0x000000001b1b7223 */ /* 0x008fce000000000e */
.L_x_61:
[----:B------:R-:W-:Y:S05]  /*3a60*/  @!P1 BRA `(.L_x_58) ;  /* 0x0000000000f09947 */ /* 0x000fea0003800000 */
[----:B------:R-:W-:-:S04]  /*3a70*/  LOP3.LUT R12, R12, 0xffff, RZ, 0xc0, !PT ;  /* 0x0000ffff0c0c7812 */ /* 0x000fc800078ec0ff */
[----:B------:R-:W-:-:S05]  /*3a80*/  LOP3.LUT R0, R12, 0x7, RZ, 0xc0, !PT ;  /* 0x000000070c007812 */ /* 0x000fca00078ec0ff */
[----:B------:R-:W-:Y:S01]  /*3a90*/  VIADD R14, R0, 0xffffffff ;  /* 0xffffffff000e7836 */ /* 0x000fe20000000000 */
[----:B------:R-:W-:-:S04]  /*3aa0*/  LOP3.LUT R0, R12, 0x3, RZ, 0xc0, !PT ;  /* 0x000000030c007812 */ /* 0x000fc800078ec0ff */
[----:B------:R-:W-:Y:S02]  /*3ab0*/  ISETP.GE.U32.AND P0, PT, R14, 0x3, PT ;  /* 0x000000030e00780c */ /* 0x000fe40003f06070 */
[----:B------:R-:W-:-:S11]  /*3ac0*/  ISETP.NE.AND P1, PT, R0, RZ, PT ;  /* 0x000000ff0000720c */ /* 0x000fd60003f25270 */
[----:B------:R-:W-:Y:S05]  /*3ad0*/  @!P0 BRA `(.L_x_62) ;  /* 0x0000000000708947 */ /* 0x000fea0003800000 */
[----:B------:R-:W-:Y:S01]  /*3ae0*/  LEA R16, R18, R1, 0x2 ;  /* 0x0000000112107211 */ /* 0x000fe200078e10ff */
[C---:B------:R-:W-:Y:S01]  /*3af0*/  IMAD R15, R10.reuse, 0x4, R1 ;  /* 0x000000040a0f7824 */ /* 0x040fe200078e0201 */
[C---:B------:R-:W-:Y:S01]  /*3b00*/  IADD3 R12, PT, PT, R10.reuse, 0x1, RZ ;  /* 0x000000010a0c7810 */ /* 0x040fe20007ffe0ff */
[----:B------:R-:W-:-:S03]  /*3b10*/  VIADD R14, R10, 0x2 ;  /* 0x000000020a0e7836 */ /* 0x000fc60000000000 */
[----:B------:R-:W2:Y:S01]  /*3b20*/  LDL R16, [R16] ;  /* 0x0000000010107983 */ /* 0x000ea20000100800 */
[----:B------:R-:W-:Y:S01]  /*3b30*/  LEA R21, R12, R1, 0x2 ;  /* 0x000000010c157211 */ /* 0x000fe200078e10ff */
[----:B------:R-:W-:Y:S02]  /*3b40*/  IMAD R12, R14, 0x4, R1 ;  /* 0x000000040e0c7824 */ /* 0x000fe400078e0201 */
[----:B------:R-:W3:Y:S04]  /*3b50*/  LDL R15, [R15] ;  /* 0x000000000f0f7983 */ /* 0x000ee80000100800 */
[----:B------:R0:W4:Y:S04]  /*3b60*/  LDL R14, [R21] ;  /* 0x00000000150e7983 */ /* 0x0001280000100800 */
[----:B------:R-:W5:Y:S01]  /*3b70*/  LDL R12, [R12] ;  /* 0x000000000c0c7983 */ /* 0x000f620000100800 */
[----:B------:R-:W-:-:S02]  /*3b80*/  MOV R17, 0x400 ;  /* 0x0000040000117802 */ /* 0x000fc40000000f00 */
[----:B------:R-:W-:Y:S01]  /*3b90*/  IADD3 R19, PT, PT, R10, R13, RZ ;  /* 0x0000000d0a137210 */ /* 0x000fe20007ffe0ff */
[----:B------:R-:W1:Y:S01]  /*3ba0*/  S2R R20, SR_CgaCtaId ;  /* 0x0000000000147919 */ /* 0x000e620000008800 */
[----:B------:R-:W-:-:S04]  /*3bb0*/  IADD3 R17, PT, PT, R17, 0x8, RZ ;  /* 0x0000000811117810 */ /* 0x000fc80007ffe0ff */
[----:B-1----:R-:W-:Y:S01]  /*3bc0*/  LEA R20, R20, R17, 0x18 ;  /* 0x0000001114147211 */ /* 0x002fe200078ec0ff */
[----:B------:R-:W-:-:S03]  /*3bd0*/  IMAD.IADD R17, R13, 0x1, R18 ;  /* 0x000000010d117824 */ /* 0x000fc600078e0212 */
[----:B------:R-:W-:Y:S01]  /*3be0*/  LEA R19, R19, R20, 0x2 ;  /* 0x0000001413137211 */ /* 0x000fe200078e10ff */
[----:B------:R-:W-:-:S04]  /*3bf0*/  IMAD R17, R17, 0x4, R20 ;  /* 0x0000000411117824 */ /* 0x000fc800078e0214 */
[----:B0-----:R-:W-:Y:S04]  /*3c00*/  LDS R21, [R19] ;  /* 0x0000000013157984 */ /* 0x001fe80000000800 */
[----:B------:R-:W2:Y:S04]  /*3c10*/  LDS R18, [R17] ;  /* 0x0000000011127984 */ /* 0x000ea80000000800 */
[----:B------:R-:W4:Y:S04]  /*3c20*/  LDS R20, [R19+0x4] ;  /* 0x0000040013147984 */ /* 0x000f280000000800 */
[----:B------:R-:W5:Y:S01]  /*3c30*/  LDS R22, [R19+0x8] ;  /* 0x0000080013167984 */ /* 0x000f620000000800 */
[----:B--2---:R-:W-:Y:S01]  /*3c40*/  FFMA R16, R18, R16, R27 ;  /* 0x0000001012107223 */ /* 0x004fe2000000001b */
[C---:B------:R-:W-:Y:S01]  /*3c50*/  VIADD R18, R10.reuse, 0x3 ;  /* 0x000000030a127836 */ /* 0x040fe20000000000 */
[----:B------:R-:W-:-:S02]  /*3c60*/  IADD3 R10, PT, PT, R10, 0x4, RZ ;  /* 0x000000040a0a7810 */ /* 0x000fc40007ffe0ff */
[----:B---3--:R-:W-:-:S04]  /*3c70*/  FFMA R15, R21, R15, R16 ;  /* 0x0000000f150f7223 */ /* 0x008fc80000000010 */
[----:B----4-:R-:W-:-:S04]  /*3c80*/  FFMA R15, R20, R14, R15 ;  /* 0x0000000e140f7223 */ /* 0x010fc8000000000f */
[----:B-----5:R-:W-:-:S07]  /*3c90*/  FFMA R27, R22, R12, R15 ;  /* 0x0000000c161b7223 */ /* 0x020fce000000000f */
.L_x_62:
[----:B------:R-:W-:Y:S05]  /*3ca0*/  @!P1 BRA `(.L_x_58) ;  /* 0x0000000000609947 */ /* 0x000fea0003800000 */
[----:B------:R-:W-:-:S06]  /*3cb0*/  IMAD R14, R18, 0x4, R1 ;  /* 0x00000004120e7824 */ /* 0x000fcc00078e0201 */
[----:B------:R-:W2:Y:S01]  /*3cc0*/  LDL R14, [R14] ;  /* 0x000000000e0e7983 */ /* 0x000ea20000100800 */
[----:B------:R-:W-:Y:S02]  /*3cd0*/  MOV R12, 0x400 ;  /* 0x00000400000c7802 */ /* 0x000fe40000000f00 */
[----:B------:R-:W-:Y:S01]  /*3ce0*/  ISETP.NE.AND P0, PT, R0, 0x1, PT ;  /* 0x000000010000780c */ /* 0x000fe20003f05270 */
[----:B------:R-:W0:Y:S01]  /*3cf0*/  S2R R16, SR_CgaCtaId ;  /* 0x0000000000107919 */ /* 0x000e220000008800 */
[----:B------:R-:W-:Y:S01]  /*3d00*/  IADD3 R15, PT, PT, R12, 0x8, RZ ;  /* 0x000000080c0f7810 */ /* 0x000fe20007ffe0ff */
[----:B------:R-:W-:-:S03]  /*3d10*/  IMAD.IADD R12, R13, 0x1, R18 ;  /* 0x000000010d0c7824 */ /* 0x000fc600078e0212 */
[----:B0-----:R-:W-:-:S04]  /*3d20*/  LEA R15, R16, R15, 0x18 ;  /* 0x0000000f100f7211 */ /* 0x001fc800078ec0ff */
[----:B------:R-:W-:-:S06]  /*3d30*/  LEA R12, R12, R15, 0x2 ;  /* 0x0000000f0c0c7211 */ /* 0x000fcc00078e10ff */
[----:B------:R-:W2:Y:S02]  /*3d40*/  LDS R12, [R12] ;  /* 0x000000000c0c7984 */ /* 0x000ea40000000800 */
[----:B--2---:R-:W-:Y:S01]  /*3d50*/  FFMA R27, R12, R14, R27 ;  /* 0x0000000e0c1b7223 */ /* 0x004fe2000000001b */
[----:B------:R-:W-:Y:S06]  /*3d60*/  @!P0 BRA `(.L_x_58) ;  /* 0x0000000000308947 */ /* 0x000fec0003800000 */
[----:B------:R-:W-:Y:S01]  /*3d70*/  ISETP.NE.AND P0, PT, R0, 0x2, PT ;  /* 0x000000020000780c */ /* 0x000fe20003f05270 */
[----:B------:R-:W-:-:S06]  /*3d80*/  IMAD R12, R10, 0x4, R1 ;  /* 0x000000040a0c7824 */ /* 0x000fcc00078e0201 */
[----:B------:R-:W2:Y:S06]  /*3d90*/  LDL R12, [R12] ;  /* 0x000000000c0c7983 */ /* 0x000eac0000100800 */
[----:B------:R-:W-:-:S05]  /*3da0*/  @P0 IADD3 R0, PT, PT, R10, 0x1, RZ ;  /* 0x000000010a000810 */ /* 0x000fca0007ffe0ff */
[----:B------:R-:W-:-:S06]  /*3db0*/  @P0 IMAD R14, R0, 0x4, R1 ;  /* 0x00000004000e0824 */ /* 0x000fcc00078e0201 */
[----:B------:R-:W3:Y:S01]  /*3dc0*/  @P0 LDL R14, [R14] ;  /* 0x000000000e0e0983 */ /* 0x000ee20000100800 */
[----:B------:R-:W-:-:S05]  /*3dd0*/  IADD3 R10, PT, PT, R13, R10, RZ ;  /* 0x0000000a0d0a7210 */ /* 0x000fca0007ffe0ff */
[----:B------:R-:W-:-:S05]  /*3de0*/  IMAD R13, R10, 0x4, R15 ;  /* 0x000000040a0d7824 */ /* 0x000fca00078e020f */
[----:B------:R-:W2:Y:S04]  /*3df0*/  LDS R0, [R13] ;  /* 0x000000000d007984 */ /* 0x000ea80000000800 */
[----:B------:R-:W3:Y:S01]  /*3e00*/  @P0 LDS R10, [R13+0x4] ;  /* 0x000004000d0a0984 */ /* 0x000ee20000000800 */
[----:B--2---:R-:W-:-:S04]  /*3e10*/  FFMA R27, R0, R12, R27 ;  /* 0x0000000c001b7223 */ /* 0x004fc8000000001b */
[----:B---3--:R-:W-:-:S07]  /*3e20*/  @P0 FFMA R27, R10, R14, R27 ;  /* 0x0000000e0a1b0223 */ /* 0x008fce000000001b */
.L_x_58:
[----:B------:R-:W0:Y:S01]  /*3e30*/  S2R R13, SR_CgaCtaId ;  /* 0x00000000000d7919 */ /* 0x000e220000008800 */
[----:B------:R-:W-:Y:S01]  /*3e40*/  MOV R0, 0x400 ;  /* 0x0000040000007802 */ /* 0x000fe20000000f00 */
[----:B------:R-:W-:Y:S01]  /*3e50*/  BSSY.RECONVERGENT B3, `(.L_x_63) ;  /* 0x0000016000037945 */ /* 0x000fe20003800200 */
[----:B------:R-:W-:-:S03]  /*3e60*/  IADD3 R12, PT, PT, R3, -0x1, RZ ;  /* 0xffffffff030c7810 */ /* 0x000fc60007ffe0ff */
[----:B------:R-:W-:Y:S02]  /*3e70*/  VIADD R10, R0, 0x8 ;  /* 0x00000008000a7836 */ /* 0x000fe40000000000 */
[CC--:B------:R-:W-:Y:S02]  /*3e80*/  IMAD R0, R2.reuse, R12.reuse, R3 ;  /* 0x0000000c02007224 */ /* 0x0c0fe400078e0203 */
[----:B------:R-:W-:Y:S01]  /*3e90*/  IMAD R11, R2, R12, R11 ;  /* 0x0000000c020b7224 */ /* 0x000fe200078e020b */
[----:B0-----:R-:W-:-:S04]  /*3ea0*/  LEA R10, R13, R10, 0x18 ;  /* 0x0000000a0d0a7211 */ /* 0x001fc800078ec0ff */
[----:B------:R-:W-:Y:S01]  /*3eb0*/  LEA R3, R0, R10, 0x2 ;  /* 0x0000000a00037211 */ /* 0x000fe200078e10ff */
[----:B------:R-:W-:-:S04]  /*3ec0*/  IMAD R11, R11, 0x4, R10 ;  /* 0x000000040b0b7824 */ /* 0x000fc800078e020a */
[----:B------:R0:W1:Y:S04]  /*3ed0*/  LDS R24, [R3+-0x4] ;  /* 0xfffffc0003187984 */ /* 0x0000680000000800 */
[----:B------:R-:W2:Y:S01]  /*3ee0*/  LDS R0, [R11] ;  /* 0x000000000b007984 */ /* 0x000ea20000000800 */
[----:B0-----:R-:W-:Y:S01]  /*3ef0*/  MOV R3, R12 ;  /* 0x0000000c00037202 */ /* 0x001fe20000000f00 */
[----:B-1----:R-:W0:Y:S01]  /*3f00*/  MUFU.RCP R10, R24 ;  /* 0x00000018000a7308 */ /* 0x002e220000001000 */
[----:B--2---:R-:W-:-:S07]  /*3f10*/  FADD R27, R0, -R27 ;  /* 0x8000001b001b7221 */ /* 0x004fce0000000000 */
        /* <DEDUP_REMOVED lines=9> */
.L_x_64:
[----:B------:R-:W-:Y:S05]  /*3fb0*/  BSYNC.RECONVERGENT B3 ;  /* 0x0000000000037941 */ /* 0x000fea0003800200 */
.L_x_63:
[C---:B------:R-:W-:Y:S01]  /*3fc0*/  IMAD R11, R3.reuse, 0x4, R1 ;  /* 0x00000004030b7824 */ /* 0x040fe200078e0201 */
[----:B------:R-:W-:Y:S01]  /*3fd0*/  ISETP.NE.AND P0, PT, R3, RZ, PT ;  /* 0x000000ff0300720c */ /* 0x000fe20003f05270 */
[----:B------:R-:W-:Y:S01]  /*3fe0*/  VIADD R5, R5, 0x1 ;  /* 0x0000000105057836 */ /* 0x000fe20000000000 */
[----:B------:R-:W-:Y:S02]  /*3ff0*/  IADD3 R4, PT, PT, R4, 0x1, RZ ;  /* 0x0000000104047810 */ /* 0x000fe40007ffe0ff */
[----:B------:R0:W-:Y:S01]  /*4000*/  STL [R11], R0 ;  /* 0x000000000b007387 */ /* 0x0001e20000100800 */
[----:B------:R-:W-:-:S08]  /*4010*/  IADD3 R6, PT, PT, R6, 0x1, RZ ;  /* 0x0000000106067810 */ /* 0x000fd00007ffe0ff */
[----:B------:R-:W-:Y:S05]  /*4020*/  @P0 BRA `(.L_x_65) ;  /* 0xffffffec00f80947 */ /* 0x000fea000383ffff */
.L_x_57:
[----:B------:R-:W4:Y:S02]  /*4030*/  LDCU UR8, c[0x0][0x388] ;  /* 0x00007100ff0877ac */ /* 0x000f240008000800 */
[----:B----4-:R-:W-:-:S04]  /*4040*/  UIMAD UR9, UR8, UR8, UR8 ;  /* 0x00000008080972a4 */ /* 0x010fc8000f8e0208 */
[----:B------:R-:W-:-:S09]  /*4050*/  UISETP.NE.AND UP0, UPT, UR9, URZ, UPT ;  /* 0x000000ff0900728c */ /* 0x000fd2000bf05270 */
[----:B------:R-:W-:Y:S05]  /*4060*/  BRA.U !UP0, `(.L_x_66) ;  /* 0x00000005084c7547 */ /* 0x000fea000b800000 */
[----:B------:R-:W-:Y:S01]  /*4070*/  UISETP.GE.U32.AND UP1, UPT, UR9, 0x8, UPT ;  /* 0x000000080900788c */ /* 0x000fe2000bf26070 */
[----:B0-----:R-:W-:Y:S01]  /*4080*/  IMAD.MOV.U32 R0, RZ, RZ, RZ ;  /* 0x000000ffff007224 */ /* 0x001fe200078e00ff */
[----:B------:R-:W-:-:S04]  /*4090*/  ULOP3.LUT UR14, UR9, 0x7, URZ, 0xc0, !UPT ;  /* 0x00000007090e7892 */ /* 0x000fc8000f8ec0ff */
[----:B------:R-:W-:-:S03]  /*40a0*/  UISETP.NE.AND UP0, UPT, UR14, URZ, UPT ;  /* 0x000000ff0e00728c */ /* 0x000fc6000bf05270 */
[----:B------:R-:W-:Y:S08]  /*40b0*/  BRA.U !UP1, `(.L_x_67) ;  /* 0x0000000109847547 */ /* 0x000ff0000b800000 */
[----:B------:R-:W0:Y:S01]  /*40c0*/  LDCU.64 UR6, c[0x0][0x380] ;  /* 0x00007000ff0677ac */ /* 0x000e220008000a00 */
[----:B------:R-:W4:Y:S01]  /*40d0*/  S2UR UR10, SR_CgaCtaId ;  /* 0x00000000000a79c3 */ /* 0x000f220000008800 */
[----:B------:R-:W-:Y:S01]  /*40e0*/  UMOV UR4, 0x400 ;  /* 0x0000040000047882 */ /* 0x000fe20000000000 */
[----:B------:R-:W-:Y:S02]  /*40f0*/  ULOP3.LUT UR11, UR9, 0xfffffff8, URZ, 0xc0, !UPT ;  /* 0xfffffff8090b7892 */ /* 0x000fe4000f8ec0ff */
[----:B------:R-:W-:-:S04]  /*4100*/  UIADD3 UR4, UPT, UPT, UR4, 0x8, URZ ;  /* 0x0000000804047890 */ /* 0x000fc8000fffe0ff */
[----:B------:R-:W-:Y:S01]  /*4110*/  MOV R0, UR11 ;  /* 0x0000000b00007c02 */ /* 0x000fe20008000f00 */
[----:B0-----:R-:W-:-:S04]  /*4120*/  UIADD3 UR5, UP1, UPT, UR6, 0x10, URZ ;  /* 0x0000001006057890 */ /* 0x001fc8000ff3e0ff */
[----:B------:R-:W-:Y:S02]  /*4130*/  UIADD3.X UR6, UPT, UPT, URZ, UR7, URZ, UP1, !UPT ;  /* 0x00000007ff067290 */ /* 0x000fe40008ffe4ff */
[----:B------:R-:W-:Y:S01]  /*4140*/  IMAD.U32 R12, RZ, RZ, UR5 ;  /* 0x00000005ff0c7e24 */ /* 0x000fe2000f8e00ff */
[----:B----4-:R-:W-:Y:S02]  /*4150*/  ULEA UR4, UR10, UR4, 0x18 ;  /* 0x000000040a047291 */ /* 0x010fe4000f8ec0ff */
[----:B------:R-:W-:Y:S01]  /*4160*/  UIADD3 UR10, UPT, UPT, -UR11, URZ, URZ ;  /* 0x000000ff0b0a7290 */ /* 0x000fe2000fffe1ff */
[----:B------:R-:W-:Y:S01]  /*4170*/  MOV R13, UR6 ;  /* 0x00000006000d7c02 */ /* 0x000fe20008000f00 */
[----:B------:R-:W-:-:S12]  /*4180*/  UIADD3 UR4, UPT, UPT, UR4, 0x10, URZ ;  /* 0x0000001004047890 */ /* 0x000fd8000fffe0ff */
.L_x_68:
[----:B012---:R-:W0:Y:S01]  /*4190*/  LDS.64 R4, [UR4+-0x10] ;  /* 0xfffff004ff047984 */ /* 0x007e220008000a00 */
[----:B---3--:R-:W-:Y:S01]  /*41a0*/  IMAD.MOV.U32 R2, RZ, RZ, R12 ;  /* 0x000000ffff027224 */ /* 0x008fe200078e000c */
[----:B------:R-:W-:Y:S01]  /*41b0*/  MOV R3, R13 ;  /* 0x0000000d00037202 */ /* 0x000fe20000000f00 */
[----:B------:R-:W-:Y:S01]  /*41c0*/  UIADD3 UR10, UPT, UPT, UR10, 0x8, URZ ;  /* 0x000000080a0a7890 */ /* 0x000fe2000fffe0ff */
[----:B------:R-:W1:Y:S02]  /*41d0*/  LDS.64 R6, [UR4+-0x8] ;  /* 0xfffff804ff067984 */ /* 0x000e640008000a00 */
[----:B------:R-:W-:Y:S01]  /*41e0*/  IADD3 R12, P0, PT, R2, 0x20, RZ ;  /* 0x00000020020c7810 */ /* 0x000fe20007f1e0ff */
[----:B------:R-:W-:Y:S01]  /*41f0*/  UISETP.NE.AND UP1, UPT, UR10, URZ, UPT ;  /* 0x000000ff0a00728c */ /* 0x000fe2000bf25270 */
[----:B------:R-:W2:Y:S03]  /*4200*/  LDS.64 R8, [UR4] ;  /* 0x00000004ff087984 */ /* 0x000ea60008000a00 */
[----:B------:R-:W-:Y:S01]  /*4210*/  IMAD.X R13, RZ, RZ, R3, P0 ;  /* 0x000000ffff0d7224 */ /* 0x000fe200000e0603 */
[----:B------:R-:W3:Y:S01]  /*4220*/  LDS.64 R10, [UR4+0x8] ;  /* 0x00000804ff0a7984 */ /* 0x000ee20008000a00 */
[----:B------:R-:W-:-:S03]  /*4230*/  UIADD3 UR4, UPT, UPT, UR4, 0x20, URZ ;  /* 0x0000002004047890 */ /* 0x000fc6000fffe0ff */
[----:B0-----:R0:W-:Y:S04]  /*4240*/  STG.E desc[UR12][R2.64+-0x10], R4 ;  /* 0xfffff00402007986 */ /* 0x0011e8000c10190c */
[----:B------:R0:W-:Y:S04]  /*4250*/  STG.E desc[UR12][R2.64+-0xc], R5 ;  /* 0xfffff40502007986 */ /* 0x0001e8000c10190c */
[----:B-1----:R0:W-:Y:S04]  /*4260*/  STG.E desc[UR12][R2.64+-0x8], R6 ;  /* 0xfffff80602007986 */ /* 0x0021e8000c10190c */
[----:B------:R0:W-:Y:S04]  /*4270*/  STG.E desc[UR12][R2.64+-0x4], R7 ;  /* 0xfffffc0702007986 */ /* 0x0001e8000c10190c */
[----:B--2---:R0:W-:Y:S04]  /*4280*/  STG.E desc[UR12][R2.64], R8 ;  /* 0x0000000802007986 */ /* 0x0041e8000c10190c */
[----:B------:R0:W-:Y:S04]  /*4290*/  STG.E desc[UR12][R2.64+0x4], R9 ;  /* 0x0000040902007986 */ /* 0x0001e8000c10190c */
[----:B---3--:R0:W-:Y:S04]  /*42a0*/  STG.E desc[UR12][R2.64+0x8], R10 ;  /* 0x0000080a02007986 */ /* 0x0081e8000c10190c */
[----:B------:R0:W-:Y:S01]  /*42b0*/  STG.E desc[UR12][R2.64+0xc], R11 ;  /* 0x00000c0b02007986 */ /* 0x0001e2000c10190c */
[----:B------:R-:W-:Y:S05]  /*42c0*/  BRA.U UP1, `(.L_x_68) ;  /* 0xfffffffd01b07547 */ /* 0x000fea000b83ffff */
.L_x_67:
[----:B------:R-:W-:Y:S05]  /*42d0*/  BRA.U !UP0, `(.L_x_66) ;  /* 0x0000000108b07547 */ /* 0x000fea000b800000 */
[----:B------:R-:W-:Y:S02]  /*42e0*/  UISETP.GE.U32.AND UP0, UPT, UR14, 0x4, UPT ;  /* 0x000000040e00788c */ /* 0x000fe4000bf06070 */
[----:B------:R-:W-:-:S04]  /*42f0*/  ULOP3.LUT UR5, UR9, 0x3, URZ, 0xc0, !UPT ;  /* 0x0000000309057892 */ /* 0x000fc8000f8ec0ff */
[----:B------:R-:W-:-:S03]  /*4300*/  UISETP.NE.AND UP1, UPT, UR5, URZ, UPT ;  /* 0x000000ff0500728c */ /* 0x000fc6000bf25270 */
[----:B------:R-:W-:Y:S08]  /*4310*/  BRA.U !UP0, `(.L_x_69) ;  /* 0x0000000108387547 */ /* 0x000ff0000b800000 */
[----:B0-----:R-:W0:Y:S01]  /*4320*/  S2R R3, SR_CgaCtaId ;  /* 0x0000000000037919 */ /* 0x001e220000008800 */
[----:B---3--:R-:W-:-:S04]  /*4330*/  MOV R2, 0x400 ;  /* 0x0000040000027802 */ /* 0x008fc80000000f00 */
[----:B------:R-:W-:-:S04]  /*4340*/  IADD3 R2, PT, PT, R2, 0x8, RZ ;  /* 0x0000000802027810 */ /* 0x000fc80007ffe0ff */
[----:B0-----:R-:W-:-:S05]  /*4350*/  LEA R3, R3, R2, 0x18 ;  /* 0x0000000203037211 */ /* 0x001fca00078ec0ff */
[C---:B-12---:R-:W-:Y:S02]  /*4360*/  IMAD R4, R0.reuse, 0x4, R3 ;  /* 0x0000000400047824 */ /* 0x046fe400078e0203 */
[----:B------:R-:W0:Y:S03]  /*4370*/  LDC.64 R2, c[0x0][0x380] ;  /* 0x0000e000ff027b82 */ /* 0x000e260000000a00 */
[----:B------:R-:W1:Y:S04]  /*4380*/  LDS.64 R6, [R4] ;  /* 0x0000000004067984 */ /* 0x000e680000000a00 */
[----:B------:R-:W2:Y:S01]  /*4390*/  LDS.64 R8, [R4+0x8] ;  /* 0x0000080004087984 */ /* 0x000ea20000000a00 */
[C---:B0-----:R-:W-:Y:S01]  /*43a0*/  IMAD.WIDE.U32 R2, R0.reuse, 0x4, R2 ;  /* 0x0000000400027825 */ /* 0x041fe200078e0002 */
[----:B------:R-:W-:-:S04]  /*43b0*/  IADD3 R0, PT, PT, R0, 0x4, RZ ;  /* 0x0000000400007810 */ /* 0x000fc80007ffe0ff */
[----:B-1----:R4:W-:Y:S04]  /*43c0*/  STG.E desc[UR12][R2.64], R6 ;  /* 0x0000000602007986 */ /* 0x0029e8000c10190c */
[----:B------:R4:W-:Y:S04]  /*43d0*/  STG.E desc[UR12][R2.64+0x4], R7 ;  /* 0x0000040702007986 */ /* 0x0009e8000c10190c */
[----:B--2---:R4:W-:Y:S04]  /*43e0*/  STG.E desc[UR12][R2.64+0x8], R8 ;  /* 0x0000080802007986 */ /* 0x0049e8000c10190c */
[----:B------:R4:W-:Y:S02]  /*43f0*/  STG.E desc[UR12][R2.64+0xc], R9 ;  /* 0x00000c0902007986 */ /* 0x0009e4000c10190c */
.L_x_69:
[----:B------:R-:W-:Y:S05]  /*4400*/  BRA.U !UP1, `(.L_x_66) ;  /* 0x0000000109647547 */ /* 0x000fea000b800000 */
[----:B------:R-:W-:Y:S02]  /*4410*/  UISETP.NE.AND UP0, UPT, UR5, 0x1, UPT ;  /* 0x000000010500788c */ /* 0x000fe4000bf05270 */
[----:B------:R-:W-:-:S04]  /*4420*/  ULOP3.LUT UR4, UR9, 0x1, URZ, 0xc0, !UPT ;  /* 0x0000000109047892 */ /* 0x000fc8000f8ec0ff */
[----:B------:R-:W-:-:S03]  /*4430*/  UISETP.NE.U32.AND UP1, UPT, UR4, 0x1, UPT ;  /* 0x000000010400788c */ /* 0x000fc6000bf25070 */
[----:B------:R-:W-:Y:S08]  /*4440*/  BRA.U !UP0, `(.L_x_70) ;  /* 0x00000001082c7547 */ /* 0x000ff0000b800000 */
[----:B0---4-:R-:W0:Y:S01]  /*4450*/  S2R R3, SR_CgaCtaId ;  /* 0x0000000000037919 */ /* 0x011e220000008800 */
[----:B---3--:R-:W-:-:S05]  /*4460*/  MOV R2, 0x400 ;  /* 0x0000040000027802 */ /* 0x008fca0000000f00 */
[----:B------:R-:W-:-:S05]  /*4470*/  VIADD R2, R2, 0x8 ;  /* 0x0000000802027836 */ /* 0x000fca0000000000 */
[----:B0-----:R-:W-:-:S04]  /*4480*/  LEA R3, R3, R2, 0x18 ;  /* 0x0000000203037211 */ /* 0x001fc800078ec0ff */
[C---:B-12---:R-:W-:Y:S02]  /*4490*/  LEA R4, R0.reuse, R3, 0x2 ;  /* 0x0000000300047211 */ /* 0x046fe400078e10ff */
[----:B------:R-:W0:Y:S04]  /*44a0*/  LDC.64 R2, c[0x0][0x380] ;  /* 0x0000e000ff027b82 */ /* 0x000e280000000a00 */
[----:B------:R-:W1:Y:S01]  /*44b0*/  LDS.64 R4, [R4] ;  /* 0x0000000004047984 */ /* 0x000e620000000a00 */
[----:B0-----:R-:W-:-:S04]  /*44c0*/  IMAD.WIDE.U32 R2, R0, 0x4, R2 ;  /* 0x0000000400027825 */ /* 0x001fc800078e0002 */
[----:B------:R-:W-:Y:S01]  /*44d0*/  VIADD R0, R0, 0x2 ;  /* 0x0000000200007836 */ /* 0x000fe20000000000 */
[----:B-1----:R0:W-:Y:S04]  /*44e0*/  STG.E desc[UR12][R2.64], R4 ;  /* 0x0000000402007986 */ /* 0x0021e8000c10190c */
[----:B------:R0:W-:Y:S02]  /*44f0*/  STG.E desc[UR12][R2.64+0x4], R5 ;  /* 0x0000040502007986 */ /* 0x0001e4000c10190c */
.L_x_70:
[----:B------:R-:W-:Y:S05]  /*4500*/  BRA.U UP1, `(.L_x_66) ;  /* 0x0000000101247547 */ /* 0x000fea000b800000 */
[----:B0---4-:R-:W0:Y:S01]  /*4510*/  S2R R3, SR_CgaCtaId ;  /* 0x0000000000037919 */ /* 0x011e220000008800 */
[----:B---3--:R-:W-:-:S04]  /*4520*/  MOV R2, 0x400 ;  /* 0x0000040000027802 */ /* 0x008fc80000000f00 */
[----:B------:R-:W-:-:S04]  /*4530*/  IADD3 R2, PT, PT, R2, 0x8, RZ ;  /* 0x0000000802027810 */ /* 0x000fc80007ffe0ff */
[----:B0-----:R-:W-:-:S05]  /*4540*/  LEA R3, R3, R2, 0x18 ;  /* 0x0000000203037211 */ /* 0x001fca00078ec0ff */
[C---:B-12---:R-:W-:Y:S02]  /*4550*/  IMAD R4, R0.reuse, 0x4, R3 ;  /* 0x0000000400047824 */ /* 0x046fe400078e0203 */
[----:B------:R-:W0:Y:S03]  /*4560*/  LDC.64 R2, c[0x0][0x380] ;  /* 0x0000e000ff027b82 */ /* 0x000e260000000a00 */
[----:B------:R-:W1:Y:S01]  /*4570*/  LDS R5, [R4] ;  /* 0x0000000004057984 */ /* 0x000e620000000800 */
[----:B0-----:R-:W-:-:S05]  /*4580*/  IMAD.WIDE.U32 R2, R0, 0x4, R2 ;  /* 0x0000000400027825 */ /* 0x001fca00078e0002 */
[----:B-1----:R0:W-:Y:S02]  /*4590*/  STG.E desc[UR12][R2.64], R5 ;  /* 0x0000000502007986 */ /* 0x0021e4000c10190c */
.L_x_66:
[----:B------:R-:W-:-:S09]  /*45a0*/  UISETP.NE.AND UP0, UPT, UR8, URZ, UPT ;  /* 0x000000ff0800728c */ /* 0x000fd2000bf05270 */
[----:B------:R-:W-:Y:S05]  /*45b0*/  BRA.U !UP0, `(.L_x_56) ;  /* 0x00000005087c7547 */ /* 0x000fea000b800000 */
[----:B------:R-:W-:Y:S01]  /*45c0*/  UISETP.GE.U32.AND UP1, UPT, UR8, 0x10, UPT ;  /* 0x000000100800788c */ /* 0x000fe2000bf26070 */
[----:B0-----:R-:W-:Y:S01]  /*45d0*/  HFMA2 R0, -RZ, RZ, 0, 0 ;  /* 0x00000000ff007431 */ /* 0x001fe200000001ff */
[----:B------:R-:W-:-:S04]  /*45e0*/  ULOP3.LUT UR6, UR8, 0xf, URZ, 0xc0, !UPT ;  /* 0x0000000f08067892 */ /* 0x000fc8000f8ec0ff */
[----:B------:R-:W-:-:S03]  /*45f0*/  UISETP.NE.AND UP0, UPT, UR6, URZ, UPT ;  /* 0x000000ff0600728c */ /* 0x000fc6000bf05270 */
[----:B------:R-:W-:Y:S08]  /*4600*/  BRA.U !UP1, `(.L_x_71) ;  /* 0x0000000109a47547 */ /* 0x000ff0000b800000 */
[----:B------:R-:W0:Y:S01]  /*4610*/  LDCU.64 UR4, c[0x0][0x390] ;  /* 0x00007200ff0477ac */ /* 0x000e220008000a00 */
[----:B-1----:R-:W-:Y:S01]  /*4620*/  VIADD R22, R1, 0x20 ;  /* 0x0000002001167836 */ /* 0x002fe20000000000 */
[----:B------:R-:W-:-:S04]  /*4630*/  ULOP3.LUT UR7, UR8, 0xfffffff0, URZ, 0xc0, !UPT ;  /* 0xfffffff008077892 */ /* 0x000fc8000f8ec0ff */
[----:B------:R-:W-:Y:S02]  /*4640*/  UIADD3 UR9, UPT, UPT, -UR7, URZ, URZ ;  /* 0x000000ff07097290 */ /* 0x000fe4000fffe1ff */
[----:B------:R-:W-:Y:S01]  /*4650*/  MOV R0, UR7 ;  /* 0x0000000700007c02 */ /* 0x000fe20008000f00 */
[----:B0-----:R-:W-:-:S04]  /*4660*/  UIADD3 UR4, UP1, UPT, UR4, 0x20, URZ ;  /* 0x0000002004047890 */ /* 0x001fc8000ff3e0ff */
[----:B------:R-:W-:Y:S02]  /*4670*/  UIADD3.X UR5, UPT, UPT, URZ, UR5, URZ, UP1, !UPT ;  /* 0x00000005ff057290 */ /* 0x000fe40008ffe4ff */
[----:B--2---:R-:W-:-:S04]  /*4680*/  IMAD.U32 R20, RZ, RZ, UR4 ;  /* 0x00000004ff147e24 */ /* 0x004fc8000f8e00ff */
[----:B------:R-:W-:-:S07]  /*4690*/  MOV R21, UR5 ;  /* 0x0000000500157c02 */ /* 0x000fce0008000f00 */
.L_x_72:
[----:B0-----:R-:W2:Y:S04]  /*46a0*/  LDL.64 R4, [R22+-0x20] ;  /* 0xffffe00016047983 */ /* 0x001ea80000100a00 */
[----:B---34-:R-:W3:Y:S04]  /*46b0*/  LDL.64 R6, [R22+-0x18] ;  /* 0xffffe80016067983 */ /* 0x018ee80000100a00 */
[----:B------:R-:W4:Y:S04]  /*46c0*/  LDL.64 R8, [R22+-0x10] ;  /* 0xfffff00016087983 */ /* 0x000f280000100a00 */
[----:B------:R-:W5:Y:S04]  /*46d0*/  LDL.64 R10, [R22+-0x8] ;  /* 0xfffff800160a7983 */ /* 0x000f680000100a00 */
[----:B------:R-:W5:Y:S04]  /*46e0*/  LDL.64 R12, [R22] ;  /* 0x00000000160c7983 */ /* 0x000f680000100a00 */
[----:B------:R-:W5:Y:S04]  /*46f0*/  LDL.64 R14, [R22+0x8] ;  /* 0x00000800160e7983 */ /* 0x000f680000100a00 */
[----:B------:R-:W5:Y:S04]  /*4700*/  LDL.64 R16, [R22+0x10] ;  /* 0x0000100016107983 */ /* 0x000f680000100a00 */
[----:B------:R0:W5:Y:S01]  /*4710*/  LDL.64 R18, [R22+0x18] ;  /* 0x0000180016127983 */ /* 0x0001620000100a00 */
[----:B------:R-:W-:Y:S01]  /*4720*/  IMAD.MOV.U32 R2, RZ, RZ, R20 ;  /* 0x000000ffff027224 */ /* 0x000fe200078e0014 */
[----:B------:R-:W-:Y:S01]  /*4730*/  MOV R3, R21 ;  /* 0x0000001500037202 */ /* 0x000fe20000000f00 */
[----:B------:R-:W-:-:S03]  /*4740*/  UIADD3 UR9, UPT, UPT, UR9, 0x10, URZ ;  /* 0x0000001009097890 */ /* 0x000fc6000fffe0ff */
[----:B------:R-:W-:Y:S01]  /*4750*/  IADD3 R20, P0, PT, R2, 0x40, RZ ;  /* 0x0000004002147810 */ /* 0x000fe20007f1e0ff */
[----:B------:R-:W-:Y:S01]  /*4760*/  UISETP.NE.AND UP1, UPT, UR9, URZ, UPT ;  /* 0x000000ff0900728c */ /* 0x000fe2000bf25270 */
[----:B0-----:R-:W-:-:S03]  /*4770*/  IADD3 R22, PT, PT, R22, 0x40, RZ ;  /* 0x0000004016167810 */ /* 0x001fc60007ffe0ff */
[----:B------:R-:W-:Y:S01]  /*4780*/  IMAD.X R21, RZ, RZ, R3, P0 ;  /* 0x000000ffff157224 */ /* 0x000fe200000e0603 */
[----:B--2---:R0:W-:Y:S04]  /*4790*/  STG.E desc[UR12][R2.64+-0x20], R4 ;  /* 0xffffe00402007986 */ /* 0x0041e8000c10190c */
[----:B------:R0:W-:Y:S04]  /*47a0*/  STG.E desc[UR12][R2.64+-0x1c], R5 ;  /* 0xffffe40502007986 */ /* 0x0001e8000c10190c */
[----:B---3--:R0:W-:Y:S04]  /*47b0*/  STG.E desc[UR12][R2.64+-0x18], R6 ;  /* 0xffffe80602007986 */ /* 0x0081e8000c10190c */
[----:B------:R0:W-:Y:S04]  /*47c0*/  STG.E desc[UR12][R2.64+-0x14], R7 ;  /* 0xffffec0702007986 */ /* 0x0001e8000c10190c */
[----:B----4-:R0:W-:Y:S04]  /*47d0*/  STG.E desc[UR12][R2.64+-0x10], R8 ;  /* 0xfffff00802007986 */ /* 0x0101e8000c10190c */
[----:B------:R0:W-:Y:S04]  /*47e0*/  STG.E desc[UR12][R2.64+-0xc], R9 ;  /* 0xfffff40902007986 */ /* 0x0001e8000c10190c */
[----:B-----5:R0:W-:Y:S04]  /*47f0*/  STG.E desc[UR12][R2.64+-0x8], R10 ;  /* 0xfffff80a02007986 */ /* 0x0201e8000c10190c */
[----:B------:R0:W-:Y:S04]  /*4800*/  STG.E desc[UR12][R2.64+-0x4], R11 ;  /* 0xfffffc0b02007986 */ /* 0x0001e8000c10190c */
[----:B------:R0:W-:Y:S04]  /*4810*/  STG.E desc[UR12][R2.64], R12 ;  /* 0x0000000c02007986 */ /* 0x0001e8000c10190c */
[----:B------:R0:W-:Y:S04]  /*4820*/  STG.E desc[UR12][R2.64+0x4], R13 ;  /* 0x0000040d02007986 */ /* 0x0001e8000c10190c */
[----:B------:R0:W-:Y:S04]  /*4830*/  STG.E desc[UR12][R2.64+0x8], R14 ;  /* 0x0000080e02007986 */ /* 0x0001e8000c10190c */
[----:B------:R0:W-:Y:S04]  /*4840*/  STG.E desc[UR12][R2.64+0xc], R15 ;  /* 0x00000c0f02007986 */ /* 0x0001e8000c10190c */
[----:B------:R0:W-:Y:S04]  /*4850*/  STG.E desc[UR12][R2.64+0x10], R16 ;  /* 0x0000101002007986 */ /* 0x0001e8000c10190c */
[----:B------:R0:W-:Y:S04]  /*4860*/  STG.E desc[UR12][R2.64+0x14], R17 ;  /* 0x0000141102007986 */ /* 0x0001e8000c10190c */
[----:B------:R0:W-:Y:S04]  /*4870*/  STG.E desc[UR12][R2.64+0x18], R18 ;  /* 0x0000181202007986 */ /* 0x0001e8000c10190c */
[----:B------:R0:W-:Y:S01]  /*4880*/  STG.E desc[UR12][R2.64+0x1c], R19 ;  /* 0x00001c1302007986 */ /* 0x0001e2000c10190c */
[----:B------:R-:W-:Y:S05]  /*4890*/  BRA.U UP1, `(.L_x_72) ;  /* 0xfffffffd01807547 */ /* 0x000fea000b83ffff */
.L_x_71:
[----:B------:R-:W-:Y:S05]  /*48a0*/  BRA.U !UP0, `(.L_x_56) ;  /* 0x0000000108c07547 */ /* 0x000fea000b800000 */
[----:B------:R-:W-:Y:S02]  /*48b0*/  UISETP.GE.U32.AND UP0, UPT, UR6, 0x8, UPT ;  /* 0x000000080600788c */ /* 0x000fe4000bf06070 */
[----:B------:R-:W-:-:S04]  /*48c0*/  ULOP3.LUT UR5, UR8, 0x7, URZ, 0xc0, !UPT ;  /* 0x0000000708057892 */ /* 0x000fc8000f8ec0ff */
[----:B------:R-:W-:-:S03]  /*48d0*/  UISETP.NE.AND UP1, UPT, UR5, URZ, UPT ;  /* 0x000000ff0500728c */ /* 0x000fc6000bf25270 */
[----:B------:R-:W-:Y:S08]  /*48e0*/  BRA.U !UP0, `(.L_x_73) ;  /* 0x0000000108407547 */ /* 0x000ff0000b800000 */
[C---:B012---:R-:W-:Y:S01]  /*48f0*/  IMAD R4, R0.reuse, 0x4, R1 ;  /* 0x0000000400047824 */ /* 0x047fe200078e0201 */
[----:B---34-:R-:W0:Y:S04]  /*4900*/  LDC.64 R2, c[0x0][0x390] ;  /* 0x0000e400ff027b82 */ /* 0x018e280000000a00 */
[----:B------:R-:W2:Y:S04]  /*4910*/  LDL.64 R6, [R4] ;  /* 0x0000000004067983 */ /* 0x000ea80000100a00 */
[----:B------:R-:W3:Y:S04]  /*4920*/  LDL.64 R8, [R4+0x8] ;  /* 0x0000080004087983 */ /* 0x000ee80000100a00 */
[----:B------:R-:W4:Y:S04]  /*4930*/  LDL.64 R10, [R4+0x10] ;  /* 0x00001000040a7983 */ /* 0x000f280000100a00 */
[----:B------:R-:W5:Y:S01]  /*4940*/  LDL.64 R12, [R4+0x18] ;  /* 0x00001800040c7983 */ /* 0x000f620000100a00 */
[C---:B0-----:R-:W-:Y:S01]  /*4950*/  IMAD.WIDE.U32 R2, R0.reuse, 0x4, R2 ;  /* 0x0000000400027825 */ /* 0x041fe200078e0002 */
[----:B------:R-:W-:-:S04]  /*4960*/  IADD3 R0, PT, PT, R0, 0x8, RZ ;  /* 0x0000000800007810 */ /* 0x000fc80007ffe0ff */
[----:B--2---:R0:W-:Y:S04]  /*4970*/  STG.E desc[UR12][R2.64], R6 ;  /* 0x0000000602007986 */ /* 0x0041e8000c10190c */
[----:B------:R0:W-:Y:S04]  /*4980*/  STG.E desc[UR12][R2.64+0x4], R7 ;  /* 0x0000040702007986 */ /* 0x0001e8000c10190c */
[----:B---3--:R0:W-:Y:S04]  /*4990*/  STG.E desc[UR12][R2.64+0x8], R8 ;  /* 0x0000080802007986 */ /* 0x0081e8000c10190c */
[----:B------:R0:W-:Y:S04]  /*49a0*/  STG.E desc[UR12][R2.64+0xc], R9 ;  /* 0x00000c0902007986 */ /* 0x0001e8000c10190c */
[----:B----4-:R0:W-:Y:S04]  /*49b0*/  STG.E desc[UR12][R2.64+0x10], R10 ;  /* 0x0000100a02007986 */ /* 0x0101e8000c10190c */
[----:B------:R0:W-:Y:S04]  /*49c0*/  STG.E desc[UR12][R2.64+0x14], R11 ;  /* 0x0000140b02007986 */ /* 0x0001e8000c10190c */
[----:B-----5:R0:W-:Y:S04]  /*49d0*/  STG.E desc[UR12][R2.64+0x18], R12 ;  /* 0x0000180c02007986 */ /* 0x0201e8000c10190c */
[----:B------:R0:W-:Y:S02]  /*49e0*/  STG.E desc[UR12][R2.64+0x1c], R13 ;  /* 0x00001c0d02007986 */ /* 0x0001e4000c10190c */
.L_x_73:
        /* <DEDUP_REMOVED lines=8> */
[----:B------:R-:W3:Y:S01]  /*4a70*/  LDL.64 R8, [R4+0x8] ;  /* 0x0000080004087983 */ /* 0x000ee20000100a00 */
[C---:B0-----:R-:W-:Y:S01]  /*4a80*/  IMAD.WIDE.U32 R2, R0.reuse, 0x4, R2 ;  /* 0x0000000400027825 */ /* 0x041fe200078e0002 */
[----:B------:R-:W-:-:S04]  /*4a90*/  IADD3 R0, PT, PT, R0, 0x4, RZ ;  /* 0x0000000400007810 */ /* 0x000fc80007ffe0ff */
[----:B--2---:R0:W-:Y:S04]  /*4aa0*/  STG.E desc[UR12][R2.64], R6 ;  /* 0x0000000602007986 */ /* 0x0041e8000c10190c */
[----:B------:R0:W-:Y:S04]  /*4ab0*/  STG.E desc[UR12][R2.64+0x4], R7 ;  /* 0x0000040702007986 */ /* 0x0001e8000c10190c */
[----:B---3--:R0:W-:Y:S04]  /*4ac0*/  STG.E desc[UR12][R2.64+0x8], R8 ;  /* 0x0000080802007986 */ /* 0x0081e8000c10190c */
[----:B------:R0:W-:Y:S02]  /*4ad0*/  STG.E desc[UR12][R2.64+0xc], R9 ;  /* 0x00000c0902007986 */ /* 0x0001e4000c10190c */
.L_x_74:
[----:B------:R-:W-:Y:S05]  /*4ae0*/  BRA.U !UP1, `(.L_x_56) ;  /* 0x0000000109307547 */ /* 0x000fea000b800000 */
[----:B0--34-:R-:W0:Y:S01]  /*4af0*/  LDC.64 R2, c[0x0][0x390] ;  /* 0x0000e400ff027b82 */ /* 0x019e220000000a00 */
[----:B------:R-:W-:Y:S01]  /*4b00*/  UIADD3 UR4, UPT, UPT, -UR4, URZ, URZ ;  /* 0x000000ff04047290 */ /* 0x000fe2000fffe1ff */
[----:B0-----:R-:W-:-:S04]  /*4b10*/  IMAD.WIDE.U32 R2, R0, 0x4, R2 ;  /* 0x0000000400027825 */ /* 0x001fc800078e0002 */
[----:B------:R-:W-:-:S07]  /*4b20*/  IMAD R0, R0, 0x4, R1 ;  /* 0x0000000400007824 */ /* 0x000fce00078e0201 */
.L_x_75:
[----:B-12---:R0:W2:Y:S01]  /*4b30*/  LDL R5, [R0] ;  /* 0x0000000000057983 */ /* 0x0060a20000100800 */
[----:B------:R-:W-:-:S04]  /*4b40*/  UIADD3 UR4, UPT, UPT, UR4, 0x1, URZ ;  /* 0x0000000104047890 */ /* 0x000fc8000fffe0ff */
[----:B------:R-:W-:Y:S01]  /*4b50*/  UISETP.NE.AND UP0, UPT, UR4, URZ, UPT ;  /* 0x000000ff0400728c */ /* 0x000fe2000bf05270 */
[----:B0-----:R-:W-:Y:S01]  /*4b60*/  VIADD R0, R0, 0x4 ;  /* 0x0000000400007836 */ /* 0x001fe20000000000 */
[----:B--2---:R0:W-:Y:S02]  /*4b70*/  STG.E desc[UR12][R2.64], R5 ;  /* 0x0000000502007986 */ /* 0x0041e4000c10190c */
[----:B0-----:R-:W-:-:S04]  /*4b80*/  IADD3 R2, P0, PT, R2, 0x4, RZ ;  /* 0x0000000402027810 */ /* 0x001fc80007f1e0ff */
[----:B------:R-:W-:Y:S01]  /*4b90*/  IADD3.X R3, PT, PT, RZ, R3, RZ, P0, !PT ;  /* 0x00000003ff037210 */ /* 0x000fe200007fe4ff */
[----:B------:R-:W-:Y:S08]  /*4ba0*/  BRA.U UP0, `(.L_x_75) ;  /* 0xfffffffd00e07547 */ /* 0x000ff0000b83ffff */
.L_x_56:
[----:B------:R-:W-:Y:S05]  /*4bb0*/  BSYNC.RECONVERGENT B0 ;  /* 0x0000000000007941 */ /* 0x000fea0003800200 */
.L_x_55:
[----:B------:R-:W-:Y:S06]  /*4bc0*/  BAR.SYNC.DEFER_BLOCKING 0x0 ;  /* 0x0000000000007b1d */ /* 0x000fec0000010000 */
[----:B------:R-:W-:Y:S05]  /*4bd0*/  EXIT ;  /* 0x000000000000794d */ /* 0x000fea0003800000 */
        .weak           $__internal_0_$__cuda_sm3x_div_rn_noftz_f32_slowpath
        .type           $__internal_0_$__cuda_sm3x_div_rn_noftz_f32_slowpath,@function
        .size           $__internal_0_$__cuda_sm3x_div_rn_noftz_f32_slowpath,(.L_x_104 - $__internal_0_$__cuda_sm3x_div_rn_noftz_f32_slowpath)
$__internal_0_$__cuda_sm3x_div_rn_noftz_f32_slowpath:
[----:B------:R-:W-:Y:S01]  /*4be0*/  SHF.R.U32.HI R15, RZ, 0x17, R24 ;  /* 0x00000017ff0f7819 */ /* 0x000fe20000011618 */
[----:B------:R-:W-:Y:S01]  /*4bf0*/  BSSY.RECONVERGENT B1, `(.L_x_76) ;  /* 0x0000062000017945 */ /* 0x000fe20003800200 */
[----:B------:R-:W-:Y:S02]  /*4c00*/  SHF.R.U32.HI R18, RZ, 0x17, R27 ;  /* 0x00000017ff127819 */ /* 0x000fe4000001161b */
[----:B------:R-:W-:Y:S02]  /*4c10*/  LOP3.LUT R15, R15, 0xff, RZ, 0xc0, !PT ;  /* 0x000000ff0f0f7812 */ /* 0x000fe400078ec0ff */
[----:B------:R-:W-:-:S03]  /*4c20*/  LOP3.LUT R18, R18, 0xff, RZ, 0xc0, !PT ;  /* 0x000000ff12127812 */ /* 0x000fc600078ec0ff */
[----:B------:R-:W-:Y:S01]  /*4c30*/  VIADD R0, R15, 0xffffffff ;  /* 0xffffffff0f007836 */ /* 0x000fe20000000000 */
[----:B------:R-:W-:-:S04]  /*4c40*/  IADD3 R17, PT, PT, R18, -0x1, RZ ;  /* 0xffffffff12117810 */ /* 0x000fc80007ffe0ff */
[----:B------:R-:W-:-:S04]  /*4c50*/  ISETP.GT.U32.AND P0, PT, R0, 0xfd, PT ;  /* 0x000000fd0000780c */ /* 0x000fc80003f04070 */
[----:B------:R-:W-:-:S13]  /*4c60*/  ISETP.GT.U32.OR P0, PT, R17, 0xfd, P0 ;  /* 0x000000fd1100780c */ /* 0x000fda0000704470 */
[----:B------:R-:W-:Y:S01]  /*4c70*/  @!P0 IMAD.MOV.U32 R16, RZ, RZ, RZ ;  /* 0x000000ffff108224 */ /* 0x000fe200078e00ff */
[----:B------:R-:W-:Y:S06]  /*4c80*/  @!P0 BRA `(.L_x_77) ;  /* 0x00000000005c8947 */ /* 0x000fec0003800000 */
[----:B------:R-:W-:Y:S02]  /*4c90*/  FSETP.GTU.FTZ.AND P0, PT, |R27|, +INF , PT ;  /* 0x7f8000001b00780b */ /* 0x000fe40003f1c200 */
[----:B------:R-:W-:-:S04]  /*4ca0*/  FSETP.GTU.FTZ.AND P1, PT, |R24|, +INF , PT ;  /* 0x7f8000001800780b */ /* 0x000fc80003f3c200 */
[----:B------:R-:W-:-:S13]  /*4cb0*/  PLOP3.LUT P0, PT, P0, P1, PT, 0xf8, 0x8f ;  /* 0x00000000008f781c */ /* 0x000fda0000703f70 */
[----:B------:R-:W-:Y:S05]  /*4cc0*/  @P0 BRA `(.L_x_78) ;  /* 0x00000004004c0947 */ /* 0x000fea0003800000 */
[----:B------:R-:W-:-:S13]  /*4cd0*/  LOP3.LUT P0, RZ, R24, 0x7fffffff, R27, 0xc8, !PT ;  /* 0x7fffffff18ff7812 */ /* 0x000fda000780c81b */
[----:B------:R-:W-:Y:S05]  /*4ce0*/  @!P0 BRA `(.L_x_79) ;  /* 0x00000004003c8947 */ /* 0x000fea0003800000 */
[C---:B------:R-:W-:Y:S02]  /*4cf0*/  FSETP.NEU.FTZ.AND P2, PT, |R27|.reuse, +INF , PT ;  /* 0x7f8000001b00780b */ /* 0x040fe40003f5d200 */
[----:B------:R-:W-:Y:S02]  /*4d00*/  FSETP.NEU.FTZ.AND P1, PT, |R24|, +INF , PT ;  /* 0x7f8000001800780b */ /* 0x000fe40003f3d200 */
[----:B------:R-:W-:-:S11]  /*4d10*/  FSETP.NEU.FTZ.AND P0, PT, |R27|, +INF , PT ;  /* 0x7f8000001b00780b */ /* 0x000fd60003f1d200 */
[----:B------:R-:W-:Y:S05]  /*4d20*/  @!P1 BRA !P2, `(.L_x_79) ;  /* 0x00000004002c9947 */ /* 0x000fea0005000000 */
[----:B------:R-:W-:-:S04]  /*4d30*/  LOP3.LUT P2, RZ, R27, 0x7fffffff, RZ, 0xc0, !PT ;  /* 0x7fffffff1bff7812 */ /* 0x000fc8000784c0ff */
[----:B------:R-:W-:-:S13]  /*4d40*/  PLOP3.LUT P1, PT, P1, P2, PT, 0x2f, 0xf2 ;  /* 0x0000000000f2781c */ /* 0x000fda0000f24577 */
[----:B------:R-:W-:Y:S05]  /*4d50*/  @P1 BRA `(.L_x_80) ;  /* 0x0000000400181947 */ /* 0x000fea0003800000 */
[----:B------:R-:W-:-:S04]  /*4d60*/  LOP3.LUT P1, RZ, R24, 0x7fffffff, RZ, 0xc0, !PT ;  /* 0x7fffffff18ff7812 */ /* 0x000fc8000782c0ff */
[----:B------:R-:W-:-:S13]  /*4d70*/  PLOP3.LUT P0, PT, P0, P1, PT, 0x2f, 0xf2 ;  /* 0x0000000000f2781c */ /* 0x000fda0000702577 */
[----:B------:R-:W-:Y:S05]  /*4d80*/  @P0 BRA `(.L_x_81) ;  /* 0x0000000400000947 */ /* 0x000fea0003800000 */
[----:B------:R-:W-:Y:S02]  /*4d90*/  ISETP.GE.AND P0, PT, R17, RZ, PT ;  /* 0x000000ff1100720c */ /* 0x000fe40003f06270 */
[----:B------:R-:W-:-:S11]  /*4da0*/  ISETP.GE.AND P1, PT, R0, RZ, PT ;  /* 0x000000ff0000720c */ /* 0x000fd60003f26270 */
[----:B------:R-:W-:Y:S01]  /*4db0*/  @P0 MOV R16, RZ ;  /* 0x000000ff00100202 */ /* 0x000fe20000000f00 */
[----:B------:R-:W-:Y:S02]  /*4dc0*/  @!P0 IMAD.MOV.U32 R16, RZ, RZ, -0x40 ;  /* 0xffffffc0ff108424 */ /* 0x000fe400078e00ff */
[----:B------:R-:W-:Y:S01]  /*4dd0*/  @!P0 FFMA R27, R27, 1.84467440737095516160e+19, RZ ;  /* 0x5f8000001b1b8823 */ /* 0x000fe200000000ff */
[----:B------:R-:W-:Y:S02]  /*4de0*/  @!P1 FFMA R24, R24, 1.84467440737095516160e+19, RZ ;  /* 0x5f80000018189823 */ /* 0x000fe400000000ff */
[----:B------:R-:W-:-:S07]  /*4df0*/  @!P1 IADD3 R16, PT, PT, R16, 0x40, RZ ;  /* 0x0000004010109810 */ /* 0x000fce0007ffe0ff */
.L_x_77:
[----:B------:R-:W-:Y:S01]  /*4e00*/  LEA R17, R15, 0xc0800000, 0x17 ;  /* 0xc08000000f117811 */ /* 0x000fe200078eb8ff */
[----:B------:R-:W-:Y:S01]  /*4e10*/  BSSY.RECONVERGENT B2, `(.L_x_82) ;  /* 0x0000036000027945 */ /* 0x000fe20003800200 */
[----:B------:R-:W-:-:S03]  /*4e20*/  IADD3 R18, PT, PT, R18, -0x7f, RZ ;  /* 0xffffff8112127810 */ /* 0x000fc60007ffe0ff */
[----:B------:R-:W-:Y:S02]  /*4e30*/  IMAD.IADD R28, R24, 0x1, -R17 ;  /* 0x00000001181c7824 */ /* 0x000fe400078e0a11 */
[C---:B------:R-:W-:Y:S01]  /*4e40*/  IMAD R0, R18.reuse, -0x800000, R27 ;  /* 0xff80000012007824 */ /* 0x040fe200078e021b */
[----:B------:R-:W-:Y:S01]  /*4e50*/  IADD3 R27, PT, PT, R18, 0x7f, -R15 ;  /* 0x0000007f121b7810 */ /* 0x000fe20007ffe80f */
[----:B------:R-:W0:Y:S01]  /*4e60*/  MUFU.RCP R24, R28 ;  /* 0x0000001c00187308 */ /* 0x000e220000001000 */
[----:B------:R-:W-:-:S03]  /*4e70*/  FADD.FTZ R17, -R28, -RZ ;  /* 0x800000ff1c117221 */ /* 0x000fc60000010100 */
[----:B------:R-:W-:Y:S02]  /*4e80*/  IMAD.IADD R27, R27, 0x1, R16 ;  /* 0x000000011b1b7824 */ /* 0x000fe400078e0210 */
[----:B0-----:R-:W-:-:S04]  /*4e90*/  FFMA R25, R24, R17, 1 ;  /* 0x3f80000018197423 */ /* 0x001fc80000000011 */
[----:B------:R-:W-:-:S04]  /*4ea0*/  FFMA R25, R24, R25, R24 ;  /* 0x0000001918197223 */ /* 0x000fc80000000018 */
[----:B------:R-:W-:-:S04]  /*4eb0*/  FFMA R24, R0, R25, RZ ;  /* 0x0000001900187223 */ /* 0x000fc800000000ff */
[----:B------:R-:W-:-:S04]  /*4ec0*/  FFMA R26, R17, R24, R0 ;  /* 0x00000018111a7223 */ /* 0x000fc80000000000 */
[----:B------:R-:W-:-:S04]  /*4ed0*/  FFMA R26, R25, R26, R24 ;  /* 0x0000001a191a7223 */ /* 0x000fc80000000018 */
[----:B------:R-:W-:-:S04]  /*4ee0*/  FFMA R17, R17, R26, R0 ;  /* 0x0000001a11117223 */ /* 0x000fc80000000000 */
[----:B------:R-:W-:-:S05]  /*4ef0*/  FFMA R0, R25, R17, R26 ;  /* 0x0000001119007223 */ /* 0x000fca000000001a */
[----:B------:R-:W-:-:S04]  /*4f00*/  SHF.R.U32.HI R15, RZ, 0x17, R0 ;  /* 0x00000017ff0f7819 */ /* 0x000fc80000011600 */
[----:B------:R-:W-:-:S04]  /*4f10*/  LOP3.LUT R16, R15, 0xff, RZ, 0xc0, !PT ;  /* 0x000000ff0f107812 */ /* 0x000fc800078ec0ff */
[----:B------:R-:W-:-:S05]  /*4f20*/  IADD3 R15, PT, PT, R16, R27, RZ ;  /* 0x0000001b100f7210 */ /* 0x000fca0007ffe0ff */
[----:B------:R-:W-:-:S05]  /*4f30*/  VIADD R16, R15, 0xffffffff ;  /* 0xffffffff0f107836 */ /* 0x000fca0000000000 */
[----:B------:R-:W-:-:S13]  /*4f40*/  ISETP.GE.U32.AND P0, PT, R16, 0xfe, PT ;  /* 0x000000fe1000780c */ /* 0x000fda0003f06070 */
[----:B------:R-:W-:Y:S05]  /*4f50*/  @!P0 BRA `(.L_x_83) ;  /* 0x0000000000808947 */ /* 0x000fea0003800000 */
[----:B------:R-:W-:-:S13]  /*4f60*/  ISETP.GT.AND P0, PT, R15, 0xfe, PT ;  /* 0x000000fe0f00780c */ /* 0x000fda0003f04270 */
[----:B------:R-:W-:Y:S05]  /*4f70*/  @P0 BRA `(.L_x_84) ;  /* 0x00000000006c0947 */ /* 0x000fea0003800000 */
[----:B------:R-:W-:-:S13]  /*4f80*/  ISETP.GE.AND P0, PT, R15, 0x1, PT ;  /* 0x000000010f00780c */ /* 0x000fda0003f06270 */
[----:B------:R-:W-:Y:S05]  /*4f90*/  @P0 BRA `(.L_x_85) ;  /* 0x0000000000740947 */ /* 0x000fea0003800000 */
[----:B------:R-:W-:Y:S02]  /*4fa0*/  ISETP.GE.AND P0, PT, R15, -0x18, PT ;  /* 0xffffffe80f00780c */ /* 0x000fe40003f06270 */
[----:B------:R-:W-:-:S11]  /*4fb0*/  LOP3.LUT R0, R0, 0x80000000, RZ, 0xc0, !PT ;  /* 0x8000000000007812 */ /* 0x000fd600078ec0ff */
[----:B------:R-:W-:Y:S05]  /*4fc0*/  @!P0 BRA `(.L_x_85) ;  /* 0x0000000000688947 */ /* 0x000fea0003800000 */
[CCC-:B------:R-:W-:Y:S01]  /*4fd0*/  FFMA.RZ R16, R25.reuse, R17.reuse, R26.reuse ;  /* 0x0000001119107223 */ /* 0x1c0fe2000000c01a */
[CCC-:B------:R-:W-:Y:S01]  /*4fe0*/  FFMA.RP R18, R25.reuse, R17.reuse, R26.reuse ;  /* 0x0000001119127223 */ /* 0x1c0fe2000000801a */
[----:B------:R-:W-:Y:S01]  /*4ff0*/  FFMA.RM R25, R25, R17, R26 ;  /* 0x0000001119197223 */ /* 0x000fe2000000401a */
[C---:B------:R-:W-:Y:S02]  /*5000*/  IADD3 R17, PT, PT, R15.reuse, 0x20, RZ ;  /* 0x000000200f117810 */ /* 0x040fe40007ffe0ff */
[----:B------:R-:W-:Y:S02]  /*5010*/  LOP3.LUT R16, R16, 0x7fffff, RZ, 0xc0, !PT ;  /* 0x007fffff10107812 */ /* 0x000fe400078ec0ff */
[C---:B------:R-:W-:Y:S02]  /*5020*/  ISETP.NE.AND P2, PT, R15.reuse, RZ, PT ;  /* 0x000000ff0f00720c */ /* 0x040fe40003f45270 */
[----:B------:R-:W-:Y:S02]  /*5030*/  LOP3.LUT R16, R16, 0x800000, RZ, 0xfc, !PT ;  /* 0x0080000010107812 */ /* 0x000fe400078efcff */
[----:B------:R-:W-:Y:S01]  /*5040*/  ISETP.NE.AND P1, PT, R15, RZ, PT ;  /* 0x000000ff0f00720c */ /* 0x000fe20003f25270 */
[----:B------:R-:W-:Y:S01]  /*5050*/  IMAD.MOV R15, RZ, RZ, -R15 ;  /* 0x000000ffff0f7224 */ /* 0x000fe200078e0a0f */
[----:B------:R-:W-:-:S02]  /*5060*/  SHF.L.U32 R17, R16, R17, RZ ;  /* 0x0000001110117219 */ /* 0x000fc400000006ff */
[----:B------:R-:W-:Y:S02]  /*5070*/  FSETP.NEU.FTZ.AND P0, PT, R18, R25, PT ;  /* 0x000000191200720b */ /* 0x000fe40003f1d000 */
[----:B------:R-:W-:Y:S02]  /*5080*/  SEL R15, R15, RZ, P2 ;  /* 0x000000ff0f0f7207 */ /* 0x000fe40001000000 */
[----:B------:R-:W-:Y:S02]  /*5090*/  ISETP.NE.AND P1, PT, R17, RZ, P1 ;  /* 0x000000ff1100720c */ /* 0x000fe40000f25270 */
[----:B------:R-:W-:Y:S02]  /*50a0*/  SHF.R.U32.HI R18, RZ, R15, R16 ;  /* 0x0000000fff127219 */ /* 0x000fe40000011610 */
[----:B------:R-:W-:Y:S02]  /*50b0*/  PLOP3.LUT P0, PT, P0, P1, PT, 0xf8, 0x8f ;  /* 0x00000000008f781c */ /* 0x000fe40000703f70 */
[----:B------:R-:W-:-:S02]  /*50c0*/  SHF.R.U32.HI R16, RZ, 0x1, R18 ;  /* 0x00000001ff107819 */ /* 0x000fc40000011612 */
[----:B------:R-:W-:-:S04]  /*50d0*/  SEL R15, RZ, 0x1, !P0 ;  /* 0x00000001ff0f7807 */ /* 0x000fc80004000000 */
[----:B------:R-:W-:-:S04]  /*50e0*/  LOP3.LUT R15, R15, 0x1, R16, 0xf8, !PT ;  /* 0x000000010f0f7812 */ /* 0x000fc800078ef810 */
[----:B------:R-:W-:-:S04]  /*50f0*/  LOP3.LUT R15, R15, R18, RZ, 0xc0, !PT ;  /* 0x000000120f0f7212 */ /* 0x000fc800078ec0ff */
[----:B------:R-:W-:-:S04]  /*5100*/  IADD3 R15, PT, PT, R16, R15, RZ ;  /* 0x0000000f100f7210 */ /* 0x000fc80007ffe0ff */
[----:B------:R-:W-:Y:S01]  /*5110*/  LOP3.LUT R0, R15, R0, RZ, 0xfc, !PT ;  /* 0x000000000f007212 */ /* 0x000fe200078efcff */
[----:B------:R-:W-:Y:S06]  /*5120*/  BRA `(.L_x_85) ;  /* 0x0000000000107947 */ /* 0x000fec0003800000 */
.L_x_84:
[----:B------:R-:W-:-:S04]  /*5130*/  LOP3.LUT R0, R0, 0x80000000, RZ, 0xc0, !PT ;  /* 0x8000000000007812 */ /* 0x000fc800078ec0ff */
[----:B------:R-:W-:Y:S01]  /*5140*/  LOP3.LUT R0, R0, 0x7f800000, RZ, 0xfc, !PT ;  /* 0x7f80000000007812 */ /* 0x000fe200078efcff */
[----:B------:R-:W-:Y:S06]  /*5150*/  BRA `(.L_x_85) ;  /* 0x0000000000047947 */ /* 0x000fec0003800000 */
.L_x_83:
[----:B------:R-:W-:-:S07]  /*5160*/  IMAD R0, R27, 0x800000, R0 ;  /* 0x008000001b007824 */ /* 0x000fce00078e0200 */
.L_x_85:
[----:B------:R-:W-:Y:S05]  /*5170*/  BSYNC.RECONVERGENT B2 ;  /* 0x0000000000027941 */ /* 0x000fea0003800200 */
.L_x_82:
[----:B------:R-:W-:Y:S05]  /*5180*/  BRA `(.L_x_86) ;  /* 0x0000000000207947 */ /* 0x000fea0003800000 */
.L_x_81:
[----:B------:R-:W-:-:S04]  /*5190*/  LOP3.LUT R24, R24, 0x80000000, R27, 0x48, !PT ;  /* 0x8000000018187812 */ /* 0x000fc800078e481b */
[----:B------:R-:W-:Y:S01]  /*51a0*/  LOP3.LUT R0, R24, 0x7f800000, RZ, 0xfc, !PT ;  /* 0x7f80000018007812 */ /* 0x000fe200078efcff */
[----:B------:R-:W-:Y:S06]  /*51b0*/  BRA `(.L_x_86) ;  /* 0x0000000000147947 */ /* 0x000fec0003800000 */
.L_x_80:
[----:B------:R-:W-:Y:S01]  /*51c0*/  LOP3.LUT R0, R24, 0x80000000, R27, 0x48, !PT ;  /* 0x8000000018007812 */ /* 0x000fe200078e481b */
[----:B------:R-:W-:Y:S06]  /*51d0*/  BRA `(.L_x_86) ;  /* 0x00000000000c7947 */ /* 0x000fec0003800000 */
.L_x_79:
[----:B------:R-:W0:Y:S01]  /*51e0*/  MUFU.RSQ R0, -QNAN ;  /* 0xffc0000000007908 */ /* 0x000e220000001400 */
[----:B------:R-:W-:Y:S05]  /*51f0*/  BRA `(.L_x_86) ;  /* 0x0000000000047947 */ /* 0x000fea0003800000 */
.L_x_78:
[----:B------:R-:W-:-:S07]  /*5200*/  FADD.FTZ R0, R27, R24 ;  /* 0x000000181b007221 */ /* 0x000fce0000010000 */
.L_x_86:
[----:B------:R-:W-:Y:S05]  /*5210*/  BSYNC.RECONVERGENT B1 ;  /* 0x0000000000017941 */ /* 0x000fea0003800200 */
.L_x_76:
[----:B------:R-:W-:-:S04]  /*5220*/  HFMA2 R15, -RZ, RZ, 0, 0 ;  /* 0x00000000ff0f7431 */ /* 0x000fc800000001ff */
[----:B0-----:R-:W-:Y:S05]  /*5230*/  RET.REL.NODEC R14 `(_Z18device_gauss_solvePfjS_) ;  /* 0xffffffac0e707950 */ /* 0x001fea0003c3ffff */
.L_x_87:
[----:B------:R-:W-:-:S00]  /*5240*/  BRA `(.L_x_87) ;  /* 0xfffffffc00fc7947 */ /* 0x000fc0000383ffff */
[----:B------:R-:W-:-:S00]  /*5250*/  NOP ;  /* 0x0000000000007918 */ /* 0x000fc00000000000 */
        /* <DEDUP_REMOVED lines=10> */
.L_x_104:


//--------------------- .text._Z17device_substitutePfS_j --------------------------
	.section	.text._Z17device_substitutePfS_j,"ax",@progbits
	.align	128
        .global         _Z17device_substitutePfS_j
        .type           _Z17device_substitutePfS_j,@function
        .size           _Z17device_substitutePfS_j,(.L_x_105 - _Z17device_substitutePfS_j)
        .other          _Z17device_substitutePfS_j,@"STO_CUDA_ENTRY STV_DEFAULT"
_Z17device_substitutePfS_j:
.text._Z17device_substitutePfS_j:
[----:B------:R-:W-:Y:S01]  /*0000*/  LDC R1, c[0x0][0x37c] ;  /* 0x0000df00ff017b82 */ /* 0x000fe20000000800 */
[----:B------:R-:W0:Y:S01]  /*0010*/  S2R R0, SR_TID.Y ;  /* 0x0000000000007919 */ /* 0x000e220000002200 */
[----:B------:R-:W0:Y:S01]  /*0020*/  LDCU UR5, c[0x0][0x360] ;  /* 0x00006c00ff0577ac */ /* 0x000e220008000800 */
[----:B------:R-:W1:Y:S01]  /*0030*/  S2R R3, SR_TID.X ;  /* 0x0000000000037919 */ /* 0x000e620000002100 */
[----:B------:R-:W2:Y:S01]  /*0040*/  LDCU UR4, c[0x0][0x390] ;  /* 0x00007200ff0477ac */ /* 0x000ea20008000800 */
[----:B0-----:R-:W-:-:S05]  /*0050*/  IMAD R0, R0, UR5, RZ ;  /* 0x0000000500007c24 */ /* 0x001fca000f8e02ff */
[----:B-1----:R-:W-:-:S04]  /*0060*/  LOP3.LUT P0, RZ, R0, R3, RZ, 0xfc, !PT ;  /* 0x0000000300ff7212 */ /* 0x002fc8000780fcff */
[----:B--2---:R-:W-:-:S13]  /*0070*/  ISETP.EQ.OR P0, PT, RZ, UR4, P0 ;  /* 0x00000004ff007c0c */ /* 0x004fda0008702670 */
[----:B------:R-:W-:Y:S05]  /*0080*/  @P0 EXIT ;  /* 0x000000000000094d */ /* 0x000fea0003800000 */
[----:B------:R-:W0:Y:S01]  /*0090*/  LDC R0, c[0x0][0x390] ;  /* 0x0000e400ff007b82 */ /* 0x000e220000000800 */
[----:B------:R-:W1:Y:S01]  /*00a0*/  LDCU.U16 UR5, c[0x0][0x390] ;  /* 0x00007200ff0577ac */ /* 0x000e620008000400 */
[----:B------:R-:W-:Y:S01]  /*00b0*/  HFMA2 R3, -RZ, RZ, 0, 0 ;  /* 0x00000000ff037431 */ /* 0x000fe200000001ff */
[----:B------:R-:W-:Y:S02]  /*00c0*/  PRMT R2, RZ, 0x7610, R2 ;  /* 0x00007610ff027816 */ /* 0x000fe40000000002 */
[----:B------:R-:W-:Y:S01]  /*00d0*/  PRMT R4, RZ, 0x7610, R4 ;  /* 0x00007610ff047816 */ /* 0x000fe20000000004 */
[----:B------:R-:W-:Y:S01]  /*00e0*/  UIADD3 UR6, UPT, UPT, UR4, 0x1, URZ ;  /* 0x0000000104067890 */ /* 0x000fe2000fffe0ff */
[----:B------:R-:W2:Y:S01]  /*00f0*/  LDCU.64 UR8, c[0x0][0x358] ;  /* 0x00006b00ff0877ac */ /* 0x000ea20008000a00 */
[----:B------:R-:W-:Y:S02]  /*0100*/  ULOP3.LUT UR4, URZ, UR4, URZ, 0x33, !UPT ;  /* 0x00000004ff047292 */ /* 0x000fe4000f8e33ff */
[----:B-1----:R-:W-:-:S02]  /*0110*/  ULOP3.LUT UR7, UR5, 0xf, URZ, 0x3c, !UPT ;  /* 0x0000000f05077892 */ /* 0x002fc4000f8e3cff */
[----:B------:R-:W-:-:S12]  /*0120*/  ULOP3.LUT UR5, UR5, 0x7, URZ, 0x3c, !UPT ;  /* 0x0000000705057892 */ /* 0x000fd8000f8e3cff */
.L_x_94:
[----:B-1----:R-:W1:Y:S01]  /*0130*/  LDC R5, c[0x0][0x390] ;  /* 0x0000e400ff057b82 */ /* 0x002e620000000800 */
[----:B0-----:R-:W-:Y:S01]  /*0140*/  IADD3 R6, PT, PT, R0, 0x1, RZ ;  /* 0x0000000100067810 */ /* 0x001fe20007ffe0ff */
[----:B------:R-:W-:-:S03]  /*0150*/  IMAD.MOV.U32 R16, RZ, RZ, RZ ;  /* 0x000000ffff107224 */ /* 0x000fc600078e00ff */
[----:B-1----:R-:W-:-:S13]  /*0160*/  ISETP.GT.U32.AND P0, PT, R6, R5, PT ;  /* 0x000000050600720c */ /* 0x002fda0003f04070 */
[----:B------:R-:W-:Y:S05]  /*0170*/  @P0 BRA `(.L_x_88) ;  /* 0x0000001000240947 */ /* 0x000fea0003800000 */
[----:B------:R-:W-:Y:S01]  /*0180*/  IADD3 R7, PT, PT, -R3, 0x2, R5 ;  /* 0x0000000203077810 */ /* 0x000fe20007ffe105 */
[----:B------:R-:W-:Y:S01]  /*0190*/  IMAD.MOV.U32 R16, RZ, RZ, RZ ;  /* 0x000000ffff107224 */ /* 0x000fe200078e00ff */
[----:B------:R-:W-:Y:S02]  /*01a0*/  IADD3 R9, PT, PT, R0, -0x1, RZ ;  /* 0xffffffff00097810 */ /* 0x000fe40007ffe0ff */
[----:B------:R-:W-:Y:S02]  /*01b0*/  VIMNMX.U32 R7, PT, PT, R7, UR6, !PT ;  /* 0x0000000607077c48 */ /* 0x000fe4000ffe0000 */
[----:B------:R-:W-:Y:S01]  /*01c0*/  MOV R17, R0 ;  /* 0x0000000000117202 */ /* 0x000fe20000000f00 */
[----:B------:R-:W-:Y:S01]  /*01d0*/  IMAD R9, R9, UR6, RZ ;  /* 0x0000000609097c24 */ /* 0x000fe2000f8e02ff */
[----:B------:R-:W-:-:S04]  /*01e0*/  IADD3 R8, PT, PT, R7, UR4, R3 ;  /* 0x0000000407087c10 */ /* 0x000fc8000fffe003 */
[----:B------:R-:W-:-:S04]  /*01f0*/  IADD3 R10, PT, PT, R8, -0x1, RZ ;  /* 0xffffffff080a7810 */ /* 0x000fc80007ffe0ff */
[----:B------:R-:W-:Y:S02]  /*0200*/  ISETP.GE.U32.AND P0, PT, R10, 0xf, PT ;  /* 0x0000000f0a00780c */ /* 0x000fe40003f06070 */
[----:B------:R-:W-:-:S11]  /*0210*/  IADD3 R10, PT, PT, R7, UR5, R2 ;  /* 0x00000005070a7c10 */ /* 0x000fd6000fffe002 */
[----:B------:R-:W-:Y:S05]  /*0220*/  @!P0 BRA `(.L_x_89) ;  /* 0x0000000400f48947 */ /* 0x000fea0003800000 */
[----:B------:R-:W-:Y:S01]  /*0230*/  LOP3.LUT R18, R8, 0xfffffff0, RZ, 0xc0, !PT ;  /* 0xfffffff008127812 */ /* 0x000fe200078ec0ff */
[----:B------:R-:W-:Y:S01]  /*0240*/  HFMA2 R16, -RZ, RZ, 0, 0 ;  /* 0x00000000ff107431 */ /* 0x000fe200000001ff */
[--C-:B------:R-:W-:Y:S01]  /*0250*/  IADD3 R13, PT, PT, R3, -R5, R0.reuse ;  /* 0x80000005030d7210 */ /* 0x100fe20007ffe000 */
[----:B------:R-:W-:Y:S01]  /*0260*/  IMAD.IADD R6, R9, 0x1, R0 ;  /* 0x0000000109067824 */ /* 0x000fe200078e0200 */
[----:B------:R-:W-:Y:S02]  /*0270*/  IADD3 R11, PT, PT, R0, 0x7, RZ ;  /* 0x00000007000b7810 */ /* 0x000fe40007ffe0ff */
[----:B------:R-:W-:-:S07]  /*0280*/  IADD3 R18, PT, PT, -R18, R13, RZ ;  /* 0x0000000d12127210 */ /* 0x000fce0007ffe1ff */
.L_x_90:
[----:B------:R-:W0:Y:S01]  /*0290*/  LDC.64 R12, c[0x0][0x380] ;  /* 0x0000e000ff0c7b82 */ /* 0x000e220000000a00 */
[C---:B------:R-:W-:Y:S01]  /*02a0*/  VIADD R29, R11.reuse, 0xfffffff9 ;  /* 0xfffffff90b1d7836 */ /* 0x040fe20000000000 */
[----:B------:R-:W-:Y:S02]  /*02b0*/  IADD3 R25, PT, PT, R11, -0x6, RZ ;  /* 0xfffffffa0b197810 */ /* 0x000fe40007ffe0ff */
[----:B------:R-:W-:-:S04]  /*02c0*/  IADD3 R27, PT, PT, R6, 0x1, RZ ;  /* 0x00000001061b7810 */ /* 0x000fc80007ffe0ff */
[----:B------:R-:W1:Y:S01]  /*02d0*/  LDC.64 R14, c[0x0][0x388] ;  /* 0x0000e200ff0e7b82 */ /* 0x000e620000000a00 */
[----:B------:R-:W-:Y:S01]  /*02e0*/  IADD3 R23, PT, PT, R6, 0x2, RZ ;  /* 0x0000000206177810 */ /* 0x000fe20007ffe0ff */
[----:B------:R-:W-:Y:S02]  /*02f0*/  VIADD R21, R11, 0xfffffffb ;  /* 0xfffffffb0b157836 */ /* 0x000fe40000000000 */
[----:B0-----:R-:W-:-:S04]  /*0300*/  IMAD.WIDE.U32 R28, R29, 0x4, R12 ;  /* 0x000000041d1c7825 */ /* 0x001fc800078e000c */
[----:B------:R-:W-:Y:S02]  /*0310*/  IMAD.WIDE.U32 R24, R25, 0x4, R12 ;  /* 0x0000000419187825 */ /* 0x000fe400078e000c */
[----:B--2---:R-:W2:Y:S02]  /*0320*/  LDG.E R29, desc[UR8][R28.64] ;  /* 0x000000081c1d7981 */ /* 0x004ea4000c1e1900 */
[--C-:B-1----:R-:W-:Y:S02]  /*0330*/  IMAD.WIDE.U32 R30, R6, 0x4, R14.reuse ;  /* 0x00000004061e7825 */ /* 0x102fe400078e000e */
[----:B------:R-:W3:Y:S02]  /*0340*/  LDG.E R24, desc[UR8][R24.64] ;  /* 0x0000000818187981 */ /* 0x000ee4000c1e1900 */
[--C-:B------:R-:W-:Y:S02]  /*0350*/  IMAD.WIDE.U32 R26, R27, 0x4, R14.reuse ;  /* 0x000000041b1a7825 */ /* 0x100fe400078e000e */
[----:B------:R-:W2:Y:S02]  /*0360*/  LDG.E R31, desc[UR8][R30.64] ;  /* 0x000000081e1f7981 */ /* 0x000ea4000c1e1900 */
[----:B------:R-:W-:-:S02]  /*0370*/  IMAD.WIDE.U32 R22, R23, 0x4, R14 ;  /* 0x0000000417167825 */ /* 0x000fc400078e000e */
[----:B------:R-:W3:Y:S02]  /*0380*/  LDG.E R27, desc[UR8][R26.64] ;  /* 0x000000081a1b7981 */ /* 0x000ee4000c1e1900 */
[----:B------:R-:W-:Y:S02]  /*0390*/  IMAD.WIDE.U32 R20, R21, 0x4, R12 ;  /* 0x0000000415147825 */ /* 0x000fe400078e000c */
[----:B------:R-:W4:Y:S04]  /*03a0*/  LDG.E R22, desc[UR8][R22.64] ;  /* 0x0000000816167981 */ /* 0x000f28000c1e1900 */
[----:B------:R0:W4:Y:S01]  /*03b0*/  LDG.E R19, desc[UR8][R20.64] ;  /* 0x0000000814137981 */ /* 0x000122000c1e1900 */
[----:B------:R-:W-:-:S05]  /*03c0*/  IADD3 R33, PT, PT, R11, -0x4, RZ ;  /* 0xfffffffc0b217810 */ /* 0x000fca0007ffe0ff */
[----:B------:R-:W-:-:S04]  /*03d0*/  IMAD.WIDE.U32 R32, R33, 0x4, R12 ;  /* 0x0000000421207825 */ /* 0x000fc800078e000c */
[C---:B0-----:R-:W-:Y:S01]  /*03e0*/  VIADD R21, R6.reuse, 0x4 ;  /* 0x0000000406157836 */ /* 0x041fe20000000000 */
[----:B------:R-:W5:Y:S03]  /*03f0*/  LDG.E R26, desc[UR8][R32.64] ;  /* 0x00000008201a7981 */ /* 0x000f66000c1e1900 */
[----:B------:R-:W-:Y:S01]  /*0400*/  IMAD.WIDE.U32 R20, R21, 0x4, R14 ;  /* 0x0000000415147825 */ /* 0x000fe200078e000e */
[----:B------:R-:W-:-:S05]  /*0410*/  IADD3 R23, PT, PT, R6, 0x6, RZ ;  /* 0x0000000606177810 */ /* 0x000fca0007ffe0ff */
[----:B------:R-:W5:Y:S01]  /*0420*/  LDG.E R20, desc[UR8][R20.64] ;  /* 0x0000000814147981 */ /* 0x000f62000c1e1900 */
[----:B--2---:R-:W-:Y:S01]  /*0430*/  FFMA R16, R31, R29, R16 ;  /* 0x0000001d1f107223 */ /* 0x004fe20000000010 */
[----:B------:R-:W-:Y:S01]  /*0440*/  IADD3 R31, PT, PT, R6, 0x3, RZ ;  /* 0x00000003061f7810 */ /* 0x000fe20007ffe0ff */
[----:B------:R-:W-:Y:S02]  /*0450*/  VIADD R29, R11, 0xfffffffd ;  /* 0xfffffffd0b1d7836 */ /* 0x000fe40000000000 */
[----:B---3--:R-:W-:Y:S02]  /*0460*/  FFMA R17, R27, R24, R16 ;  /* 0x000000181b117223 */ /* 0x008fe40000000010 */
[----:B------:R-:W-:-:S04]  /*0470*/  IMAD.WIDE.U32 R30, R31, 0x4, R14 ;  /* 0x000000041f1e7825 */ /* 0x000fc800078e000e */
[----:B------:R-:W-:Y:S01]  /*0480*/  IMAD.WIDE.U32 R24, R29, 0x4, R12 ;  /* 0x000000041d187825 */ /* 0x000fe200078e000c */
[----:B------:R-:W-:-:S03]  /*0490*/  IADD3 R29, PT, PT, R11, -0x2, RZ ;  /* 0xfffffffe0b1d7810 */ /* 0x000fc60007ffe0ff */
[----:B----4-:R-:W-:Y:S01]  /*04a0*/  FFMA R19, R22, R19, R17 ;  /* 0x0000001316137223 */ /* 0x010fe20000000011 */
[----:B------:R-:W-:Y:S01]  /*04b0*/  IADD3 R17, PT, PT, R6, 0x5, RZ ;  /* 0x0000000506117810 */ /* 0x000fe20007ffe0ff */
[----:B------:R-:W5:Y:S01]  /*04c0*/  LDG.E R30, desc[UR8][R30.64] ;  /* 0x000000081e1e7981 */ /* 0x000f62000c1e1900 */
[----:B------:R-:W-:-:S03]  /*04d0*/  IMAD.WIDE.U32 R28, R29, 0x4, R12 ;  /* 0x000000041d1c7825 */ /* 0x000fc600078e000c */
[----:B------:R0:W2:Y:S01]  /*04e0*/  LDG.E R27, desc[UR8][R24.64] ;  /* 0x00000008181b7981 */ /* 0x0000a2000c1e1900 */
[----:B------:R-:W-:-:S03]  /*04f0*/  IMAD.WIDE.U32 R16, R17, 0x4, R14 ;  /* 0x0000000411107825 */ /* 0x000fc600078e000e */
[----:B------:R-:W3:Y:S01]  /*0500*/  LDG.E R28, desc[UR8][R28.64] ;  /* 0x000000081c1c7981 */ /* 0x000ee2000c1e1900 */
[----:B------:R-:W-:-:S03]  /*0510*/  IMAD.WIDE.U32 R22, R23, 0x4, R14 ;  /* 0x0000000417167825 */ /* 0x000fc600078e000e */
[----:B------:R-:W3:Y:S01]  /*0520*/  LDG.E R17, desc[UR8][R16.64] ;  /* 0x0000000810117981 */ /* 0x000ee2000c1e1900 */
[----:B0-----:R-:W-:-:S03]  /*0530*/  VIADD R25, R11, 0xffffffff ;  /* 0xffffffff0b197836 */ /* 0x001fc60000000000 */
[----:B------:R-:W4:Y:S01]  /*0540*/  LDG.E R22, desc[UR8][R22.64] ;  /* 0x0000000816167981 */ /* 0x000f22000c1e1900 */
[----:B------:R-:W-:-:S06]  /*0550*/  IMAD.WIDE.U32 R24, R25, 0x4, R12 ;  /* 0x0000000419187825 */ /* 0x000fcc00078e000c */
[----:B------:R-:W4:Y:S01]  /*0560*/  LDG.E R25, desc[UR8][R24.64] ;  /* 0x0000000818197981 */ /* 0x000f22000c1e1900 */
[----:B------:R-:W-:Y:S02]  /*0570*/  IADD3 R21, PT, PT, R11, 0x1, RZ ;  /* 0x000000010b157810 */ /* 0x000fe40007ffe0ff */
[C---:B------:R-:W-:Y:S02]  /*0580*/  IADD3 R33, PT, PT, R6.reuse, 0x8, RZ ;  /* 0x0000000806217810 */ /* 0x040fe40007ffe0ff */
[----:B------:R-:W-:Y:S01]  /*0590*/  IADD3 R31, PT, PT, R6, 0x7, RZ ;  /* 0x00000007061f7810 */ /* 0x000fe20007ffe0ff */
[----:B-----5:R-:W-:-:S04]  /*05a0*/  FFMA R19, R30, R26, R19 ;  /* 0x0000001a1e137223 */ /* 0x020fc80000000013 */
[----:B--2---:R-:W-:Y:S01]  /*05b0*/  FFMA R26, R20, R27, R19 ;  /* 0x0000001b141a7223 */ /* 0x004fe20000000013 */
[----:B------:R-:W-:-:S05]  /*05c0*/  IMAD.WIDE.U32 R30, R31, 0x4, R14 ;  /* 0x000000041f1e7825 */ /* 0x000fca00078e000e */
[----:B------:R0:W2:Y:S01]  /*05d0*/  LDG.E R29, desc[UR8][R30.64] ;  /* 0x000000081e1d7981 */ /* 0x0000a2000c1e1900 */
[----:B---3--:R-:W-:Y:S01]  /*05e0*/  FFMA R19, R17, R28, R26 ;  /* 0x0000001c11137223 */ /* 0x008fe2000000001a */
[----:B------:R-:W-:-:S04]  /*05f0*/  IMAD.WIDE.U32 R26, R11, 0x4, R12 ;  /* 0x000000040b1a7825 */ /* 0x000fc800078e000c */
[----:B------:R-:W-:Y:S02]  /*0600*/  VIADD R17, R11, 0x2 ;  /* 0x000000020b117836 */ /* 0x000fe40000000000 */
[----:B----4-:R-:W-:Y:S01]  /*0610*/  FFMA R28, R22, R25, R19 ;  /* 0x00000019161c7223 */ /* 0x010fe20000000013 */
[----:B------:R-:W-:Y:S01]  /*0620*/  IMAD.WIDE.U32 R22, R21, 0x4, R12 ;  /* 0x0000000415167825 */ /* 0x000fe200078e000c */
[----:B------:R-:W2:Y:S03]  /*0630*/  LDG.E R19, desc[UR8][R26.64] ;  /* 0x000000081a137981 */ /* 0x000ea6000c1e1900 */
[----:B------:R-:W-:Y:S01]  /*0640*/  IMAD.WIDE.U32 R20, R33, 0x4, R14 ;  /* 0x0000000421147825 */ /* 0x000fe200078e000e */
[----:B------:R-:W-:Y:S01]  /*0650*/  IADD3 R33, PT, PT, R6, 0x9, RZ ;  /* 0x0000000906217810 */ /* 0x000fe20007ffe0ff */
[----:B------:R1:W3:Y:S01]  /*0660*/  LDG.E R24, desc[UR8][R22.64] ;  /* 0x0000000816187981 */ /* 0x0002e2000c1e1900 */
[----:B0-----:R-:W-:-:S03]  /*0670*/  IADD3 R31, PT, PT, R11, 0x3, RZ ;  /* 0x000000030b1f7810 */ /* 0x001fc60007ffe0ff */
[----:B------:R0:W3:Y:S01]  /*0680*/  LDG.E R25, desc[UR8][R20.64] ;  /* 0x0000000814197981 */ /* 0x0000e2000c1e1900 */
[----:B------:R-:W-:-:S04]  /*0690*/  IMAD.WIDE.U32 R16, R17, 0x4, R12 ;  /* 0x0000000411107825 */ /* 0x000fc800078e000c */
[----:B-1----:R-:W-:Y:S02]  /*06a0*/  IMAD.WIDE.U32 R22, R31, 0x4, R12 ;  /* 0x000000041f167825 */ /* 0x002fe400078e000c */
[----:B------:R1:W4:Y:S02]  /*06b0*/  LDG.E R16, desc[UR8][R16.64] ;  /* 0x0000000810107981 */ /* 0x000324000c1e1900 */
[--C-:B0-----:R-:W-:Y:S01]  /*06c0*/  IMAD.WIDE.U32 R20, R33, 0x4, R14.reuse ;  /* 0x0000000421147825 */ /* 0x101fe200078e000e */
[----:B------:R-:W-:Y:S01]  /*06d0*/  IADD3 R33, PT, PT, R6, 0xa, RZ ;  /* 0x0000000a06217810 */ /* 0x000fe20007ffe0ff */
[----:B------:R-:W5:Y:S04]  /*06e0*/  LDG.E R23, desc[UR8][R22.64] ;  /* 0x0000000816177981 */ /* 0x000f68000c1e1900 */
[----:B------:R-:W-:Y:S01]  /*06f0*/  IMAD.WIDE.U32 R26, R33, 0x4, R14 ;  /* 0x00000004211a7825 */ /* 0x000fe200078e000e */
[----:B------:R-:W4:Y:S05]  /*0700*/  LDG.E R21, desc[UR8][R20.64] ;  /* 0x0000000814157981 */ /* 0x000f2a000c1e1900 */
[----:B------:R-:W5:Y:S01]  /*0710*/  LDG.E R27, desc[UR8][R26.64] ;  /* 0x000000081a1b7981 */ /* 0x000f62000c1e1900 */
[----:B------:R-:W-:-:S02]  /*0720*/  IADD3 R31, PT, PT, R11, 0x5, RZ ;  /* 0x000000050b1f7810 */ /* 0x000fc40007ffe0ff */
[----:B-1----:R-:W-:Y:S01]  /*0730*/  IADD3 R17, PT, PT, R11, 0x6, RZ ;  /* 0x000000060b117810 */ /* 0x002fe20007ffe0ff */
[----:B------:R-:W-:Y:S02]  /*0740*/  VIADD R33, R6, 0xc ;  /* 0x0000000c06217836 */ /* 0x000fe40000000000 */
[----:B------:R-:W-:-:S04]  /*0750*/  IMAD.WIDE.U32 R30, R31, 0x4, R12 ;  /* 0x000000041f1e7825 */ /* 0x000fc800078e000c */
[----:B--2---:R-:W-:Y:S01]  /*0760*/  FFMA R28, R29, R19, R28 ;  /* 0x000000131d1c7223 */ /* 0x004fe2000000001c */
[----:B------:R-:W-:Y:S01]  /*0770*/  VIADD R29, R11, 0x4 ;  /* 0x000000040b1d7836 */ /* 0x000fe20000000000 */
[----:B------:R-:W-:Y:S02]  /*0780*/  IADD3 R19, PT, PT, R6, 0xb, RZ ;  /* 0x0000000b06137810 */ /* 0x000fe40007ffe0ff */
[----:B---3--:R-:W-:Y:S01]  /*0790*/  FFMA R24, R25, R24, R28 ;  /* 0x0000001819187223 */ /* 0x008fe2000000001c */
[----:B------:R-:W-:-:S05]  /*07a0*/  IMAD.WIDE.U32 R28, R29, 0x4, R12 ;  /* 0x000000041d1c7825 */ /* 0x000fca00078e000c */
[----:B------:R0:W2:Y:S01]  /*07b0*/  LDG.E R25, desc[UR8][R28.64] ;  /* 0x000000081c197981 */ /* 0x0000a2000c1e1900 */
[----:B----4-:R-:W-:Y:S01]  /*07c0*/  FFMA R32, R21, R16, R24 ;  /* 0x0000001015207223 */ /* 0x010fe20000000018 */
[----:B------:R-:W-:Y:S02]  /*07d0*/  IMAD.WIDE.U32 R20, R17, 0x4, R12 ;  /* 0x0000000411147825 */ /* 0x000fe400078e000c */
[----:B------:R1:W3:Y:S02]  /*07e0*/  LDG.E R24, desc[UR8][R30.64] ;  /* 0x000000081e187981 */ /* 0x0002e4000c1e1900 */
[----:B------:R-:W-:-:S04]  /*07f0*/  IMAD.WIDE.U32 R16, R19, 0x4, R14 ;  /* 0x0000000413107825 */ /* 0x000fc800078e000e */
[----:B-----5:R-:W-:Y:S01]  /*0800*/  FFMA R19, R27, R23, R32 ;  /* 0x000000171b137223 */ /* 0x020fe20000000020 */
[C---:B------:R-:W-:Y:S01]  /*0810*/  IADD3 R27, PT, PT, R6.reuse, 0xd, RZ ;  /* 0x0000000d061b7810 */ /* 0x040fe20007ffe0ff */
[----:B------:R-:W4:Y:S01]  /*0820*/  LDG.E R22, desc[UR8][R20.64] ;  /* 0x0000000814167981 */ /* 0x000f22000c1e1900 */
[--C-:B0-----:R-:W-:Y:S01]  /*0830*/  IMAD.WIDE.U32 R28, R33, 0x4, R14.reuse ;  /* 0x00000004211c7825 */ /* 0x101fe200078e000e */
[C---:B------:R-:W-:Y:S02]  /*0840*/  IADD3 R33, PT, PT, R6.reuse, 0xe, RZ ;  /* 0x0000000e06217810 */ /* 0x040fe40007ffe0ff */
[----:B-1----:R-:W-:Y:S01]  /*0850*/  IADD3 R31, PT, PT, R6, 0xf, RZ ;  /* 0x0000000f061f7810 */ /* 0x002fe20007ffe0ff */
[----:B------:R0:W2:Y:S04]  /*0860*/  LDG.E R26, desc[UR8][R16.64] ;  /* 0x00000008101a7981 */ /* 0x0000a8000c1e1900 */
[----:B------:R1:W3:Y:S01]  /*0870*/  LDG.E R23, desc[UR8][R28.64] ;  /* 0x000000081c177981 */ /* 0x0002e2000c1e1900 */
[----:B0-----:R-:W-:-:S04]  /*0880*/  IMAD.WIDE.U32 R16, R27, 0x4, R14 ;  /* 0x000000041b107825 */ /* 0x001fc800078e000e */
[--C-:B-1----:R-:W-:Y:S01]  /*0890*/  IMAD.WIDE.U32 R28, R33, 0x4, R14.reuse ;  /* 0x00000004211c7825 */ /* 0x102fe200078e000e */
[----:B------:R0:W4:Y:S03]  /*08a0*/  LDG.E R21, desc[UR8][R16.64] ;  /* 0x0000000810157981 */ /* 0x000126000c1e1900 */
[----:B------:R-:W-:Y:S01]  /*08b0*/  VIADD R27, R11, 0x7 ;  /* 0x000000070b1b7836 */ /* 0x000fe20000000000 */
[----:B------:R-:W5:Y:S01]  /*08c0*/  LDG.E R20, desc[UR8][R28.64] ;  /* 0x000000081c147981 */ /* 0x000f62000c1e1900 */
[----:B------:R-:W-:Y:S01]  /*08d0*/  IMAD.WIDE.U32 R14, R31, 0x4, R14 ;  /* 0x000000041f0e7825 */ /* 0x000fe200078e000e */
[----:B------:R-:W-:-:S03]  /*08e0*/  IADD3 R31, PT, PT, R11, 0x8, RZ ;  /* 0x000000080b1f7810 */ /* 0x000fc60007ffe0ff */
[--C-:B0-----:R-:W-:Y:S02]  /*08f0*/  IMAD.WIDE.U32 R16, R27, 0x4, R12.reuse ;  /* 0x000000041b107825 */ /* 0x101fe400078e000c */
[----:B------:R-:W5:Y:S02]  /*0900*/  LDG.E R15, desc[UR8][R14.64] ;  /* 0x000000080e0f7981 */ /* 0x000f64000c1e1900 */
[----:B------:R-:W-:Y:S02]  /*0910*/  IMAD.WIDE.U32 R12, R31, 0x4, R12 ;  /* 0x000000041f0c7825 */ /* 0x000fe400078e000c */
[----:B------:R-:W5:Y:S04]  /*0920*/  LDG.E R27, desc[UR8][R16.64] ;  /* 0x00000008101b7981 */ /* 0x000f68000c1e1900 */
[----:B------:R-:W5:Y:S01]  /*0930*/  LDG.E R12, desc[UR8][R12.64] ;  /* 0x000000080c0c7981 */ /* 0x000f62000c1e1900 */
[----:B------:R-:W-:-:S04]  /*0940*/  IADD3 R18, PT, PT, R18, 0x10, RZ ;  /* 0x0000001012127810 */ /* 0x000fc80007ffe0ff */
[----:B------:R-:W-:Y:S01]  /*0950*/  ISETP.NE.AND P0, PT, R18, RZ, PT ;  /* 0x000000ff1200720c */ /* 0x000fe20003f05270 */
[----:B------:R-:W-:Y:S01]  /*0960*/  VIADD R6, R6, 0x10 ;  /* 0x0000001006067836 */ /* 0x000fe20000000000 */
[----:B------:R-:W-:Y:S01]  /*0970*/  IADD3 R11, PT, PT, R11, 0x10, RZ ;  /* 0x000000100b0b7810 */ /* 0x000fe20007ffe0ff */
[----:B--2---:R-:W-:-:S04]  /*0980*/  FFMA R26, R26, R25, R19 ;  /* 0x000000191a1a7223 */ /* 0x004fc80000000013 */
[----:B---3--:R-:W-:-:S04]  /*0990*/  FFMA R24, R23, R24, R26 ;  /* 0x0000001817187223 */ /* 0x008fc8000000001a */
[----:B----4-:R-:W-:-:S04]  /*09a0*/  FFMA R21, R21, R22, R24 ;  /* 0x0000001615157223 */ /* 0x010fc80000000018 */
[----:B-----5:R-:W-:-:S04]  /*09b0*/  FFMA R20, R20, R27, R21 ;  /* 0x0000001b14147223 */ /* 0x020fc80000000015 */
[----:B------:R-:W-:Y:S01]  /*09c0*/  FFMA R16, R15, R12, R20 ;  /* 0x0000000c0f107223 */ /* 0x000fe20000000014 */
[----:B------:R-:W-:Y:S06]  /*09d0*/  @P0 BRA `(.L_x_90) ;  /* 0xfffffff8002c0947 */ /* 0x000fec000383ffff */
[C---:B------:R-:W-:Y:S02]  /*09e0*/  IADD3 R6, PT, PT, R11.reuse, -0x6, RZ ;  /* 0xfffffffa0b067810 */ /* 0x040fe40007ffe0ff */
[----:B------:R-:W-:-:S07]  /*09f0*/  IADD3 R17, PT, PT, R11, -0x7, RZ ;  /* 0xfffffff90b117810 */ /* 0x000fce0007ffe0ff */
.L_x_89:
[----:B------:R-:W-:-:S13]  /*0a00*/  LOP3.LUT P0, RZ, R8, 0xf, RZ, 0xc0, !PT ;  /* 0x0000000f08ff7812 */ /* 0x000fda000780c0ff */
[----:B------:R-:W-:Y:S05]  /*0a10*/  @!P0 BRA `(.L_x_88) ;  /* 0x0000000400fc8947 */ /* 0x000fea0003800000 */
[----:B------:R-:W-:-:S04]  /*0a20*/  IADD3 R7, PT, PT, R7, UR7, R4 ;  /* 0x0000000707077c10 */ /* 0x000fc8000fffe004 */
[----:B------:R-:W-:-:S04]  /*0a30*/  LOP3.LUT R7, R7, 0xf, RZ, 0xc0, !PT ;  /* 0x0000000f07077812 */ /* 0x000fc800078ec0ff */
[C---:B------:R-:W-:Y:S02]  /*0a40*/  IADD3 R8, PT, PT, R7.reuse, -0x1, RZ ;  /* 0xffffffff07087810 */ /* 0x040fe40007ffe0ff */
[----:B------:R-:W-:Y:S02]  /*0a50*/  LOP3.LUT P1, RZ, R7, 0x7, RZ, 0xc0, !PT ;  /* 0x0000000707ff7812 */ /* 0x000fe4000782c0ff */
[----:B------:R-:W-:-:S13]  /*0a60*/  ISETP.GE.U32.AND P0, PT, R8, 0x7, PT ;  /* 0x000000070800780c */ /* 0x000fda0003f06070 */
[----:B------:R-:W-:Y:S05]  /*0a70*/  @!P0 BRA `(.L_x_91) ;  /* 0x0000000000e88947 */ /* 0x000fea0003800000 */
[----:B------:R-:W0:Y:S01]  /*0a80*/  LDC.64 R26, c[0x0][0x380] ;  /* 0x0000e000ff1a7b82 */ /* 0x000e220000000a00 */
[----:B------:R-:W-:-:S07]  /*0a90*/  IMAD.IADD R15, R9, 0x1, R17 ;  /* 0x00000001090f7824 */ /* 0x000fce00078e0211 */
[----:B------:R-:W1:Y:S01]  /*0aa0*/  LDC.64 R12, c[0x0][0x388] ;  /* 0x0000e200ff0c7b82 */ /* 0x000e620000000a00 */
[----:B0-----:R-:W-:-:S05]  /*0ab0*/  IMAD.WIDE.U32 R18, R17, 0x4, R26 ;  /* 0x0000000411127825 */ /* 0x001fca00078e001a */
[----:B--2---:R-:W2:Y:S01]  /*0ac0*/  LDG.E R17, desc[UR8][R18.64] ;  /* 0x0000000812117981 */ /* 0x004ea2000c1e1900 */
[----:B-1----:R-:W-:-:S05]  /*0ad0*/  IMAD.WIDE.U32 R14, R15, 0x4, R12 ;  /* 0x000000040f0e7825 */ /* 0x002fca00078e000c */
[----:B------:R0:W2:Y:S01]  /*0ae0*/  LDG.E R23, desc[UR8][R14.64] ;  /* 0x000000080e177981 */ /* 0x0000a2000c1e1900 */
[C---:B------:R-:W-:Y:S02]  /*0af0*/  IADD3 R25, PT, PT, R6.reuse, 0x1, RZ ;  /* 0x0000000106197810 */ /* 0x040fe40007ffe0ff */
[C---:B------:R-:W-:Y:S02]  /*0b00*/  IADD3 R29, PT, PT, R6.reuse, 0x5, RZ ;  /* 0x00000005061d7810 */ /* 0x040fe40007ffe0ff */
[C---:B------:R-:W-:Y:S01]  /*0b10*/  IADD3 R33, PT, PT, R6.reuse, 0x3, RZ ;  /* 0x0000000306217810 */ /* 0x040fe20007ffe0ff */
[--C-:B------:R-:W-:Y:S01]  /*0b20*/  IMAD.WIDE.U32 R24, R25, 0x4, R26.reuse ;  /* 0x0000000419187825 */ /* 0x100fe200078e001a */
[C---:B------:R-:W-:Y:S02]  /*0b30*/  IADD3 R35, PT, PT, R6.reuse, 0x2, RZ ;  /* 0x0000000206237810 */ /* 0x040fe40007ffe0ff */
[C---:B------:R-:W-:Y:S01]  /*0b40*/  IADD3 R7, PT, PT, R6.reuse, 0x6, RZ ;  /* 0x0000000606077810 */ /* 0x040fe20007ffe0ff */
[C---:B------:R-:W-:Y:S01]  /*0b50*/  VIADD R31, R6.reuse, 0x4 ;  /* 0x00000004061f7836 */ /* 0x040fe20000000000 */
[C---:B------:R-:W-:Y:S01]  /*0b60*/  IADD3 R21, PT, PT, R6.reuse, R9, RZ ;  /* 0x0000000906157210 */ /* 0x040fe20007ffe0ff */
[--C-:B------:R-:W-:Y:S01]  /*0b70*/  IMAD.WIDE.U32 R28, R29, 0x4, R26.reuse ;  /* 0x000000041d1c7825 */ /* 0x100fe200078e001a */
[----:B------:R-:W3:Y:S03]  /*0b80*/  LDG.E R24, desc[UR8][R24.64] ;  /* 0x0000000818187981 */ /* 0x000ee6000c1e1900 */
[--C-:B------:R-:W-:Y:S01]  /*0b90*/  IMAD.WIDE.U32 R32, R33, 0x4, R26.reuse ;  /* 0x0000000421207825 */ /* 0x100fe200078e001a */
[----:B------:R-:W4:Y:S03]  /*0ba0*/  LDG.E R11, desc[UR8][R28.64] ;  /* 0x000000081c0b7981 */ /* 0x000f26000c1e1900 */
[--C-:B------:R-:W-:Y:S01]  /*0bb0*/  IMAD.WIDE.U32 R34, R35, 0x4, R26.reuse ;  /* 0x0000000423227825 */ /* 0x100fe200078e001a */
[----:B------:R1:W5:Y:S03]  /*0bc0*/  LDG.E R19, desc[UR8][R32.64] ;  /* 0x0000000820137981 */ /* 0x000366000c1e1900 */
[--C-:B------:R-:W-:Y:S01]  /*0bd0*/  IMAD.WIDE.U32 R30, R31, 0x4, R26.reuse ;  /* 0x000000041f1e7825 */ /* 0x100fe200078e001a */
[----:B------:R1:W4:Y:S03]  /*0be0*/  LDG.E R22, desc[UR8][R34.64] ;  /* 0x0000000822167981 */ /* 0x000326000c1e1900 */
[--C-:B0-----:R-:W-:Y:S01]  /*0bf0*/  IMAD.WIDE.U32 R14, R7, 0x4, R26.reuse ;  /* 0x00000004070e7825 */ /* 0x101fe200078e001a */
[----:B------:R-:W5:Y:S03]  /*0c00*/  LDG.E R18, desc[UR8][R30.64] ;  /* 0x000000081e127981 */ /* 0x000f66000c1e1900 */
[----:B------:R-:W-:Y:S01]  /*0c10*/  IMAD.WIDE.U32 R26, R6, 0x4, R26 ;  /* 0x00000004061a7825 */ /* 0x000fe200078e001a */
[C---:B-1----:R-:W-:Y:S01]  /*0c20*/  IADD3 R33, PT, PT, R21.reuse, 0x2, RZ ;  /* 0x0000000215217810 */ /* 0x042fe20007ffe0ff */
[----:B------:R0:W5:Y:S02]  /*0c30*/  LDG.E R7, desc[UR8][R14.64] ;  /* 0x000000080e077981 */ /* 0x000164000c1e1900 */
[----:B------:R-:W-:-:S02]  /*0c40*/  VIADD R25, R21, 0x1 ;  /* 0x0000000115197836 */ /* 0x000fc40000000000 */
[C-C-:B------:R-:W-:Y:S01]  /*0c50*/  IMAD.WIDE.U32 R28, R21.reuse, 0x4, R12.reuse ;  /* 0x00000004151c7825 */ /* 0x140fe200078e000c */
[----:B------:R1:W3:Y:S01]  /*0c60*/  LDG.E R26, desc[UR8][R26.64] ;  /* 0x000000081a1a7981 */ /* 0x0002e2000c1e1900 */
[----:B------:R-:W-:Y:S02]  /*0c70*/  IADD3 R35, PT, PT, R21, 0x3, RZ ;  /* 0x0000000315237810 */ /* 0x000fe40007ffe0ff */
[----:B0-----:R-:W-:Y:S01]  /*0c80*/  IMAD.WIDE.U32 R14, R33, 0x4, R12 ;  /* 0x00000004210e7825 */ /* 0x001fe200078e000c */
[----:B-1----:R-:W-:-:S05]  /*0c90*/  IADD3 R27, PT, PT, R21, 0x4, RZ ;  /* 0x00000004151b7810 */ /* 0x002fca0007ffe0ff */
[----:B------:R-:W4:Y:S01]  /*0ca0*/  LDG.E R15, desc[UR8][R14.64] ;  /* 0x000000080e0f7981 */ /* 0x000f22000c1e1900 */
[C---:B------:R-:W-:Y:S01]  /*0cb0*/  VIADD R31, R21.reuse, 0x5 ;  /* 0x00000005151f7836 */ /* 0x040fe20000000000 */
[----:B------:R-:W-:-:S03]  /*0cc0*/  IADD3 R33, PT, PT, R21, 0x6, RZ ;  /* 0x0000000615217810 */ /* 0x000fc60007ffe0ff */
[----:B------:R-:W-:-:S06]  /*0cd0*/  IMAD.WIDE.U32 R20, R31, 0x4, R12 ;  /* 0x000000041f147825 */ /* 0x000fcc00078e000c */
[----:B------:R-:W5:Y:S01]  /*0ce0*/  LDG.E R20, desc[UR8][R20.64] ;  /* 0x0000000814147981 */ /* 0x000f62000c1e1900 */
[----:B--2---:R-:W-:Y:S01]  /*0cf0*/  FFMA R8, R23, R17, R16 ;  /* 0x0000001117087223 */ /* 0x004fe20000000010 */
[--C-:B------:R-:W-:Y:S02]  /*0d00*/  IMAD.WIDE.U32 R16, R25, 0x4, R12.reuse ;  /* 0x0000000419107825 */ /* 0x100fe400078e000c */
[----:B------:R0:W3:Y:S04]  /*0d10*/  LDG.E R25, desc[UR8][R28.64] ;  /* 0x000000081c197981 */ /* 0x0000e8000c1e1900 */
[----:B------:R1:W2:Y:S01]  /*0d20*/  LDG.E R23, desc[UR8][R16.64] ;  /* 0x0000000810177981 */ /* 0x0002a2000c1e1900 */
[----:B0-----:R-:W-:-:S04]  /*0d30*/  IMAD.WIDE.U32 R28, R27, 0x4, R12 ;  /* 0x000000041b1c7825 */ /* 0x001fc800078e000c */
[--C-:B-1----:R-:W-:Y:S01]  /*0d40*/  IMAD.WIDE.U32 R16, R35, 0x4, R12.reuse ;  /* 0x0000000423107825 */ /* 0x102fe200078e000c */
[----:B------:R-:W5:Y:S04]  /*0d50*/  LDG.E R27, desc[UR8][R28.64] ;  /* 0x000000081c1b7981 */ /* 0x000f68000c1e1900 */
[----:B------:R0:W5:Y:S01]  /*0d60*/  LDG.E R30, desc[UR8][R16.64] ;  /* 0x00000008101e7981 */ /* 0x000162000c1e1900 */
[----:B------:R-:W-:-:S06]  /*0d70*/  IMAD.WIDE.U32 R12, R33, 0x4, R12 ;  /* 0x00000004210c7825 */ /* 0x000fcc00078e000c */
[----:B------:R-:W5:Y:S01]  /*0d80*/  LDG.E R12, desc[UR8][R12.64] ;  /* 0x000000080c0c7981 */ /* 0x000f62000c1e1900 */
[C---:B0-----:R-:W-:Y:S02]  /*0d90*/  IADD3 R17, PT, PT, R6.reuse, 0x7, RZ ;  /* 0x0000000706117810 */ /* 0x041fe40007ffe0ff */
[----:B------:R-:W-:Y:S01]  /*0da0*/  IADD3 R6, PT, PT, R6, 0x8, RZ ;  /* 0x0000000806067810 */ /* 0x000fe20007ffe0ff */
[----:B---3--:R-:W-:-:S04]  /*0db0*/  FFMA R8, R25, R26, R8 ;  /* 0x0000001a19087223 */ /* 0x008fc80000000008 */
[----:B--2---:R-:W-:-:S04]  /*0dc0*/  FFMA R8, R23, R24, R8 ;  /* 0x0000001817087223 */ /* 0x004fc80000000008 */
[----:B----4-:R-:W-:-:S04]  /*0dd0*/  FFMA R15, R15, R22, R8 ;  /* 0x000000160f0f7223 */ /* 0x010fc80000000008 */
[----:B-----5:R-:W-:-:S04]  /*0de0*/  FFMA R30, R30, R19, R15 ;  /* 0x000000131e1e7223 */ /* 0x020fc8000000000f */
[----:B------:R-:W-:-:S04]  /*0df0*/  FFMA R27, R27, R18, R30 ;  /* 0x000000121b1b7223 */ /* 0x000fc8000000001e */
[----:B------:R-:W-:-:S04]  /*0e00*/  FFMA R11, R20, R11, R27 ;  /* 0x0000000b140b7223 */ /* 0x000fc8000000001b */
[----:B------:R-:W-:-:S07]  /*0e10*/  FFMA R16, R12, R7, R11 ;  /* 0x000000070c107223 */ /* 0x000fce000000000b */
.L_x_91:
        /* <DEDUP_REMOVED lines=8> */
[----:B------:R-:W0:Y:S01]  /*0ea0*/  LDC.64 R10, c[0x0][0x388] ;  /* 0x0000e200ff0a7b82 */ /* 0x000e220000000a00 */
[----:B------:R-:W-:-:S07]  /*0eb0*/  IADD3 R25, PT, PT, R9, R17, RZ ;  /* 0x0000001109197210 */ /* 0x000fce0007ffe0ff */
[----:B------:R-:W1:Y:S01]  /*0ec0*/  LDC.64 R18, c[0x0][0x380] ;  /* 0x0000e000ff127b82 */ /* 0x000e620000000a00 */
[C---:B------:R-:W-:Y:S02]  /*0ed0*/  IADD3 R15, PT, PT, R6.reuse, R9, RZ ;  /* 0x00000009060f7210 */ /* 0x040fe40007ffe0ff */
[----:B------:R-:W-:-:S03]  /*0ee0*/  IADD3 R13, PT, PT, R6, 0x1, RZ ;  /* 0x00000001060d7810 */ /* 0x000fc60007ffe0ff */
[C---:B------:R-:W-:Y:S01]  /*0ef0*/  VIADD R31, R15.reuse, 0x1 ;  /* 0x000000010f1f7836 */ /* 0x040fe20000000000 */
[----:B------:R-:W-:Y:S02]  /*0f00*/  IADD3 R29, PT, PT, R6, 0x2, RZ ;  /* 0x00000002061d7810 */ /* 0x000fe40007ffe0ff */
[----:B------:R-:W-:Y:S01]  /*0f10*/  IADD3 R33, PT, PT, R15, 0x2, RZ ;  /* 0x000000020f217810 */ /* 0x000fe20007ffe0ff */
        /* <DEDUP_REMOVED lines=10> */
[----:B------:R-:W4:Y:S02]  /*0fc0*/  LDG.E R12, desc[UR8][R12.64] ;  /* 0x000000080c0c7981 */ /* 0x000f24000c1e1900 */
[----:B------:R-:W-:Y:S02]  /*0fd0*/  IMAD.WIDE.U32 R18, R29, 0x4, R18 ;  /* 0x000000041d127825 */ /* 0x000fe400078e0012 */
[----:B------:R-:W4:Y:S02]  /*0fe0*/  LDG.E R15, desc[UR8][R14.64] ;  /* 0x000000080e0f7981 */ /* 0x000f24000c1e1900 */
[----:B------:R-:W-:-:S02]  /*0ff0*/  IMAD.WIDE.U32 R10, R33, 0x4, R10 ;  /* 0x00000004210a7825 */ /* 0x000fc400078e000a */
[----:B------:R-:W5:Y:S04]  /*1000*/  LDG.E R18, desc[UR8][R18.64] ;  /* 0x0000000812127981 */ /* 0x000f68000c1e1900 */
[----:B------:R-:W5:Y:S01]  /*1010*/  LDG.E R11, desc[UR8][R10.64] ;  /* 0x000000080a0b7981 */ /* 0x000f62000c1e1900 */
[----:B--2---:R-:W-:-:S04]  /*1020*/  FFMA R16, R25, R17, R16 ;  /* 0x0000001119107223 */ /* 0x004fc80000000010 */
[----:B---3--:R-:W-:Y:S01]  /*1030*/  FFMA R16, R21, R22, R16 ;  /* 0x0000001615107223 */ /* 0x008fe20000000010 */
[C---:B------:R-:W-:Y:S01]  /*1040*/  IADD3 R17, PT, PT, R6.reuse, 0x3, RZ ;  /* 0x0000000306117810 */ /* 0x040fe20007ffe0ff */
[----:B------:R-:W-:Y:S02]  /*1050*/  VIADD R6, R6, 0x4 ;  /* 0x0000000406067836 */ /* 0x000fe40000000000 */
[----:B----4-:R-:W-:-:S04]  /*1060*/  FFMA R16, R15, R12, R16 ;  /* 0x0000000c0f107223 */ /* 0x010fc80000000010 */
[----:B-----5:R-:W-:-:S07]  /*1070*/  FFMA R16, R11, R18, R16 ;  /* 0x000000120b107223 */ /* 0x020fce0000000010 */
.L_x_92:
[----:B------:R-:W-:Y:S05]  /*1080*/  @!P1 BRA `(.L_x_88) ;  /* 0x0000000000609947 */ /* 0x000fea0003800000 */
[----:B------:R-:W0:Y:S01]  /*1090*/  LDC.64 R12, c[0x0][0x388] ;  /* 0x0000e200ff0c7b82 */ /* 0x000e220000000a00 */
[----:B------:R-:W-:-:S07]  /*10a0*/  IADD3 R15, PT, PT, R9, R17, RZ ;  /* 0x00000011090f7210 */ /* 0x000fce0007ffe0ff */
[----:B------:R-:W1:Y:S01]  /*10b0*/  LDC.64 R10, c[0x0][0x380] ;  /* 0x0000e000ff0a7b82 */ /* 0x000e620000000a00 */
[----:B0-----:R-:W-:-:S06]  /*10c0*/  IMAD.WIDE.U32 R14, R15, 0x4, R12 ;  /* 0x000000040f0e7825 */ /* 0x001fcc00078e000c */
[----:B--2---:R-:W2:Y:S01]  /*10d0*/  LDG.E R15, desc[UR8][R14.64] ;  /* 0x000000080e0f7981 */ /* 0x004ea2000c1e1900 */
[----:B-1----:R-:W-:-:S06]  /*10e0*/  IMAD.WIDE.U32 R18, R17, 0x4, R10 ;  /* 0x0000000411127825 */ /* 0x002fcc00078e000a */
[----:B------:R-:W2:Y:S01]  /*10f0*/  LDG.E R18, desc[UR8][R18.64] ;  /* 0x0000000812127981 */ /* 0x000ea2000c1e1900 */
[----:B------:R-:W-:Y:S01]  /*1100*/  ISETP.NE.AND P0, PT, R7, 0x1, PT ;  /* 0x000000010700780c */ /* 0x000fe20003f05270 */
[----:B--2---:R-:W-:-:S12]  /*1110*/  FFMA R16, R15, R18, R16 ;  /* 0x000000120f107223 */ /* 0x004fd80000000010 */
[----:B------:R-:W-:Y:S05]  /*1120*/  @!P0 BRA `(.L_x_88) ;  /* 0x0000000000388947 */ /* 0x000fea0003800000 */
[----:B------:R-:W-:Y:S02]  /*1130*/  ISETP.NE.AND P0, PT, R7, 0x2, PT ;  /* 0x000000020700780c */ /* 0x000fe40003f05270 */
[----:B------:R-:W-:Y:S01]  /*1140*/  IADD3 R7, PT, PT, R9, R6, RZ ;  /* 0x0000000609077210 */ /* 0x000fe20007ffe0ff */
[----:B------:R-:W-:-:S06]  /*1150*/  IMAD.WIDE.U32 R8, R6, 0x4, R10 ;  /* 0x0000000406087825 */ /* 0x000fcc00078e000a */
[----:B------:R-:W2:Y:S04]  /*1160*/  LDG.E R8, desc[UR8][R8.64] ;  /* 0x0000000808087981 */ /* 0x000ea8000c1e1900 */
[C---:B------:R-:W-:Y:S01]  /*1170*/  @P0 IADD3 R15, PT, PT, R7.reuse, 0x1, RZ ;  /* 0x00000001070f0810 */ /* 0x040fe20007ffe0ff */
[----:B------:R-:W-:Y:S02]  /*1180*/  @P0 VIADD R17, R6, 0x1 ;  /* 0x0000000106110836 */ /* 0x000fe40000000000 */
[----:B------:R-:W-:-:S04]  /*1190*/  IMAD.WIDE.U32 R6, R7, 0x4, R12 ;  /* 0x0000000407067825 */ /* 0x000fc800078e000c */
[----:B------:R-:W-:Y:S02]  /*11a0*/  @P0 IMAD.WIDE.U32 R12, R15, 0x4, R12 ;  /* 0x000000040f0c0825 */ /* 0x000fe400078e000c */
[----:B------:R-:W2:Y:S02]  /*11b0*/  LDG.E R7, desc[UR8][R6.64] ;  /* 0x0000000806077981 */ /* 0x000ea4000c1e1900 */
[----:B------:R-:W-:Y:S02]  /*11c0*/  @P0 IMAD.WIDE.U32 R10, R17, 0x4, R10 ;  /* 0x00000004110a0825 */ /* 0x000fe400078e000a */
[----:B------:R-:W3:Y:S04]  /*11d0*/  @P0 LDG.E R13, desc[UR8][R12.64] ;  /* 0x000000080c0d0981 */ /* 0x000ee8000c1e1900 */
[----:B------:R-:W3:Y:S01]  /*11e0*/  @P0 LDG.E R10, desc[UR8][R10.64] ;  /* 0x000000080a0a0981 */ /* 0x000ee2000c1e1900 */
[----:B--2---:R-:W-:-:S04]  /*11f0*/  FFMA R16, R7, R8, R16 ;  /* 0x0000000807107223 */ /* 0x004fc80000000010 */
[----:B---3--:R-:W-:-:S07]  /*1200*/  @P0 FFMA R16, R13, R10, R16 ;  /* 0x0000000a0d100223 */ /* 0x008fce0000000010 */
.L_x_88:
[----:B------:R-:W0:Y:S01]  /*1210*/  LDC.64 R8, c[0x0][0x388] ;  /* 0x0000e200ff087b82 */ /* 0x000e220000000a00 */
[----:B------:R-:W-:-:S05]  /*1220*/  IADD3 R0, PT, PT, R0, -0x1, RZ ;  /* 0xffffffff00007810 */ /* 0x000fca0007ffe0ff */
[C---:B------:R-:W-:Y:S02]  /*1230*/  IMAD R7, R0.reuse, UR6, R0 ;  /* 0x0000000600077c24 */ /* 0x040fe4000f8e0200 */
[----:B------:R-:W-:Y:S02]  /*1240*/  IMAD R5, R0, UR6, R5 ;  /* 0x0000000600057c24 */ /* 0x000fe4000f8e0205 */
[----:B0-----:R-:W-:-:S06]  /*1250*/  IMAD.WIDE.U32 R6, R7, 0x4, R8 ;  /* 0x0000000407067825 */ /* 0x001fcc00078e0008 */
[----:B--2---:R-:W2:Y:S01]  /*1260*/  LDG.E R6, desc[UR8][R6.64] ;  /* 0x0000000806067981 */ /* 0x004ea2000c1e1900 */
[----:B------:R-:W-:-:S05]  /*1270*/  IMAD.WIDE.U32 R8, R5, 0x4, R8 ;  /* 0x0000000405087825 */ /* 0x000fca00078e0008 */
[----:B------:R-:W3:Y:S01]  /*1280*/  LDG.E R5, desc[UR8][R8.64] ;  /* 0x0000000808057981 */ /* 0x000ee2000c1e1900 */
[----:B--2---:R-:W0:Y:S01]  /*1290*/  MUFU.RCP R11, R6 ;  /* 0x00000006000b7308 */ /* 0x004e220000001000 */
[----:B---3--:R-:W-:-:S07]  /*12a0*/  FADD R5, R5, -R16 ;  /* 0x8000001005057221 */ /* 0x008fce0000000000 */
        /* <DEDUP_REMOVED lines=8> */
[----:B------:R-:W-:Y:S05]  /*1330*/  CALL.REL.NOINC `($__internal_1_$__cuda_sm3x_div_rn_noftz_f32_slowpath) ;  /* 0x0000000000287944 */ /* 0x000fea0003c00000 */
[----:B------:R-:W-:-:S07]  /*1340*/  MOV R11, R5 ;  /* 0x00000005000b7202 */ /* 0x000fce0000000f00 */
.L_x_93:
[----:B------:R-:W0:Y:S01]  /*1350*/  LDC.64 R6, c[0x0][0x380] ;  /* 0x0000e000ff067b82 */ /* 0x000e220000000a00 */
[----:B------:R-:W-:Y:S01]  /*1360*/  ISETP.NE.AND P0, PT, R0, RZ, PT ;  /* 0x000000ff0000720c */ /* 0x000fe20003f05270 */
[----:B------:R-:W-:Y:S01]  /*1370*/  VIADD R2, R2, 0x1 ;  /* 0x0000000102027836 */ /* 0x000fe20000000000 */
[----:B------:R-:W-:Y:S02]  /*1380*/  IADD3 R4, PT, PT, R4, 0x1, RZ ;  /* 0x0000000104047810 */ /* 0x000fe40007ffe0ff */
[----:B------:R-:W-:Y:S01]  /*1390*/  IADD3 R3, PT, PT, R3, 0x1, RZ ;  /* 0x0000000103037810 */ /* 0x000fe20007ffe0ff */
[----:B0-----:R-:W-:-:S05]  /*13a0*/  IMAD.WIDE.U32 R6, R0, 0x4, R6 ;  /* 0x0000000400067825 */ /* 0x001fca00078e0006 */
[----:B------:R1:W-:Y:S03]  /*13b0*/  STG.E desc[UR8][R6.64], R11 ;  /* 0x0000000b06007986 */ /* 0x0003e6000c101908 */
[----:B------:R-:W-:Y:S05]  /*13c0*/  @P0 BRA `(.L_x_94) ;  /* 0xffffffec00580947 */ /* 0x000fea000383ffff */
[----:B------:R-:W-:Y:S05]  /*13d0*/  EXIT ;  /* 0x000000000000794d */ /* 0x000fea0003800000 */
        .weak           $__internal_1_$__cuda_sm3x_div_rn_noftz_f32_slowpath
        .type           $__internal_1_$__cuda_sm3x_div_rn_noftz_f32_slowpath,@function
        .size           $__internal_1_$__cuda_sm3x_div_rn_noftz_f32_slowpath,(.L_x_105 - $__internal_1_$__cuda_sm3x_div_rn_noftz_f32_slowpath)
$__internal_1_$__cuda_sm3x_div_rn_noftz_f32_slowpath:
[----:B------:R-:W-:Y:S01]  /*13e0*/  SHF.R.U32.HI R9, RZ, 0x17, R6 ;  /* 0x00000017ff097819 */ /* 0x000fe20000011606 */
[--C-:B------:R-:W-:Y:S01]  /*13f0*/  IMAD.MOV.U32 R10, RZ, RZ, R5.reuse ;  /* 0x000000ffff0a7224 */ /* 0x100fe200078e0005 */
[----:B------:R-:W-:Y:S02]  /*1400*/  SHF.R.U32.HI R7, RZ, 0x17, R5 ;  /* 0x00000017ff077819 */ /* 0x000fe40000011605 */
[----:B------:R-:W-:Y:S02]  /*1410*/  LOP3.LUT R9, R9, 0xff, RZ, 0xc0, !PT ;  /* 0x000000ff09097812 */ /* 0x000fe400078ec0ff */
[----:B------:R-:W-:Y:S02]  /*1420*/  LOP3.LUT R13, R7, 0xff, RZ, 0xc0, !PT ;  /* 0x000000ff070d7812 */ /* 0x000fe400078ec0ff */
[----:B------:R-:W-:Y:S02]  /*1430*/  IADD3 R14, PT, PT, R9, -0x1, RZ ;  /* 0xffffffff090e7810 */ /* 0x000fe40007ffe0ff */
[----:B------:R-:W-:-:S02]  /*1440*/  IADD3 R12, PT, PT, R13, -0x1, RZ ;  /* 0xffffffff0d0c7810 */ /* 0x000fc40007ffe0ff */
[----:B------:R-:W-:Y:S02]  /*1450*/  ISETP.GT.U32.AND P0, PT, R14, 0xfd, PT ;  /* 0x000000fd0e00780c */ /* 0x000fe40003f04070 */
[----:B------:R-:W-:Y:S02]  /*1460*/  MOV R11, R6 ;  /* 0x00000006000b7202 */ /* 0x000fe40000000f00 */
[----:B------:R-:W-:-:S13]  /*1470*/  ISETP.GT.U32.OR P0, PT, R12, 0xfd, P0 ;  /* 0x000000fd0c00780c */ /* 0x000fda0000704470 */
[----:B------:R-:W-:Y:S01]  /*1480*/  @!P0 MOV R7, RZ ;  /* 0x000000ff00078202 */ /* 0x000fe20000000f00 */
        /* <DEDUP_REMOVED lines=24> */
.L_x_95:
[----:B------:R-:W-:-:S04]  /*1610*/  LEA R6, R9, 0xc0800000, 0x17 ;  /* 0xc080000009067811 */ /* 0x000fc800078eb8ff */
[----:B------:R-:W-:Y:S02]  /*1620*/  IADD3 R11, PT, PT, -R6, R11, RZ ;  /* 0x0000000b060b7210 */ /* 0x000fe40007ffe1ff */
[----:B------:R-:W-:Y:S02]  /*1630*/  IADD3 R6, PT, PT, R13, -0x7f, RZ ;  /* 0xffffff810d067810 */ /* 0x000fe40007ffe0ff */
[----:B------:R-:W0:Y:S01]  /*1640*/  MUFU.RCP R12, R11 ;  /* 0x0000000b000c7308 */ /* 0x000e220000001000 */
[----:B------:R-:W-:Y:S02]  /*1650*/  FADD.FTZ R14, -R11, -RZ ;  /* 0x800000ff0b0e7221 */ /* 0x000fe40000010100 */
[----:B------:R-:W-:Y:S02]  /*1660*/  IMAD R5, R6, -0x800000, R10 ;  /* 0xff80000006057824 */ /* 0x000fe400078e020a */
[----:B0-----:R-:W-:-:S04]  /*1670*/  FFMA R13, R12, R14, 1 ;  /* 0x3f8000000c0d7423 */ /* 0x001fc8000000000e */
[----:B------:R-:W-:-:S04]  /*1680*/  FFMA R15, R12, R13, R12 ;  /* 0x0000000d0c0f7223 */ /* 0x000fc8000000000c */
[----:B------:R-:W-:-:S04]  /*1690*/  FFMA R10, R5, R15, RZ ;  /* 0x0000000f050a7223 */ /* 0x000fc800000000ff */
[----:B------:R-:W-:-:S04]  /*16a0*/  FFMA R13, R14, R10, R5 ;  /* 0x0000000a0e0d7223 */ /* 0x000fc80000000005 */
[----:B------:R-:W-:Y:S01]  /*16b0*/  FFMA R12, R15, R13, R10 ;  /* 0x0000000d0f0c7223 */ /* 0x000fe2000000000a */
[----:B------:R-:W-:-:S03]  /*16c0*/  IADD3 R10, PT, PT, R6, 0x7f, -R9 ;  /* 0x0000007f060a7810 */ /* 0x000fc60007ffe809 */
[----:B------:R-:W-:Y:S02]  /*16d0*/  FFMA R13, R14, R12, R5 ;  /* 0x0000000c0e0d7223 */ /* 0x000fe40000000005 */
[----:B------:R-:W-:Y:S02]  /*16e0*/  IMAD.IADD R10, R10, 0x1, R7 ;  /* 0x000000010a0a7824 */ /* 0x000fe400078e0207 */
[----:B------:R-:W-:-:S05]  /*16f0*/  FFMA R5, R15, R13, R12 ;  /* 0x0000000d0f057223 */ /* 0x000fca000000000c */
[----:B------:R-:W-:-:S04]  /*1700*/  SHF.R.U32.HI R6, RZ, 0x17, R5 ;  /* 0x00000017ff067819 */ /* 0x000fc80000011605 */
[----:B------:R-:W-:-:S04]  /*1710*/  LOP3.LUT R6, R6, 0xff, RZ, 0xc0, !PT ;  /* 0x000000ff06067812 */ /* 0x000fc800078ec0ff */
[----:B------:R-:W-:-:S04]  /*1720*/  IADD3 R11, PT, PT, R6, R10, RZ ;  /* 0x0000000a060b7210 */ /* 0x000fc80007ffe0ff */
[----:B------:R-:W-:-:S04]  /*1730*/  IADD3 R6, PT, PT, R11, -0x1, RZ ;  /* 0xffffffff0b067810 */ /* 0x000fc80007ffe0ff */
        /* <DEDUP_REMOVED lines=9> */
[-CC-:B------:R-:W-:Y:S01]  /*17d0*/  FFMA.RZ R6, R15, R13.reuse, R12.reuse ;  /* 0x0000000d0f067223 */ /* 0x180fe2000000c00c */
[----:B------:R-:W-:Y:S01]  /*17e0*/  IADD3 R10, PT, PT, R11, 0x20, RZ ;  /* 0x000000200b0a7810 */ /* 0x000fe20007ffe0ff */
[-CC-:B------:R-:W-:Y:S01]  /*17f0*/  FFMA.RM R7, R15, R13.reuse, R12.reuse ;  /* 0x0000000d0f077223 */ /* 0x180fe2000000400c */
[----:B------:R-:W-:Y:S02]  /*1800*/  ISETP.NE.AND P2, PT, R11, RZ, PT ;  /* 0x000000ff0b00720c */ /* 0x000fe40003f45270 */
[----:B------:R-:W-:Y:S01]  /*1810*/  LOP3.LUT R9, R6, 0x7fffff, RZ, 0xc0, !PT ;  /* 0x007fffff06097812 */ /* 0x000fe200078ec0ff */
[----:B------:R-:W-:Y:S01]  /*1820*/  FFMA.RP R6, R15, R13, R12 ;  /* 0x0000000d0f067223 */ /* 0x000fe2000000800c */
[----:B------:R-:W-:Y:S01]  /*1830*/  ISETP.NE.AND P1, PT, R11, RZ, PT ;  /* 0x000000ff0b00720c */ /* 0x000fe20003f25270 */
[----:B------:R-:W-:Y:S01]  /*1840*/  IMAD.MOV R11, RZ, RZ, -R11 ;  /* 0x000000ffff0b7224 */ /* 0x000fe200078e0a0b */
[----:B------:R-:W-:Y:S02]  /*1850*/  LOP3.LUT R9, R9, 0x800000, RZ, 0xfc, !PT ;  /* 0x0080000009097812 */ /* 0x000fe400078efcff */
[----:B------:R-:W-:-:S02]  /*1860*/  FSETP.NEU.FTZ.AND P0, PT, R6, R7, PT ;  /* 0x000000070600720b */ /* 0x000fc40003f1d000 */
[----:B------:R-:W-:Y:S02]  /*1870*/  SHF.L.U32 R10, R9, R10, RZ ;  /* 0x0000000a090a7219 */ /* 0x000fe400000006ff */
        /* <DEDUP_REMOVED lines=11> */
.L_x_101:
[----:B------:R-:W-:-:S04]  /*1930*/  LOP3.LUT R5, R5, 0x80000000, RZ, 0xc0, !PT ;  /* 0x8000000005057812 */ /* 0x000fc800078ec0ff */
[----:B------:R-:W-:Y:S01]  /*1940*/  LOP3.LUT R5, R5, 0x7f800000, RZ, 0xfc, !PT ;  /* 0x7f80000005057812 */ /* 0x000fe200078efcff */
[----:B------:R-:W-:Y:S06]  /*1950*/  BRA `(.L_x_102) ;  /* 0x0000000000287947 */ /* 0x000fec0003800000 */
.L_x_100:
[----:B------:R-:W-:Y:S01]  /*1960*/  LEA R5, R10, R5, 0x17 ;  /* 0x000000050a057211 */ /* 0x000fe200078eb8ff */
[----:B------:R-:W-:Y:S06]  /*1970*/  BRA `(.L_x_102) ;  /* 0x0000000000207947 */ /* 0x000fec0003800000 */
.L_x_99:
[----:B------:R-:W-:-:S04]  /*1980*/  LOP3.LUT R5, R11, 0x80000000, R10, 0x48, !PT ;  /* 0x800000000b057812 */ /* 0x000fc800078e480a */
[----:B------:R-:W-:Y:S01]  /*1990*/  LOP3.LUT R5, R5, 0x7f800000, RZ, 0xfc, !PT ;  /* 0x7f80000005057812 */ /* 0x000fe200078efcff */
[----:B------:R-:W-:Y:S06]  /*19a0*/  BRA `(.L_x_102) ;  /* 0x0000000000147947 */ /* 0x000fec0003800000 */
.L_x_98:
[----:B------:R-:W-:Y:S01]  /*19b0*/  LOP3.LUT R5, R11, 0x80000000, R10, 0x48, !PT ;  /* 0x800000000b057812 */ /* 0x000fe200078e480a */
[----:B------:R-:W-:Y:S06]  /*19c0*/  BRA `(.L_x_102) ;  /* 0x00000000000c7947 */ /* 0x000fec0003800000 */
.L_x_97:
[----:B------:R-:W0:Y:S01]  /*19d0*/  MUFU.RSQ R5, -QNAN ;  /* 0xffc0000000057908 */ /* 0x000e220000001400 */
[----:B------:R-:W-:Y:S05]  /*19e0*/  BRA `(.L_x_102) ;  /* 0x0000000000047947 */ /* 0x000fea0003800000 */
.L_x_96:
[----:B------:R-:W-:-:S07]  /*19f0*/  FADD.FTZ R5, R5, R6 ;  /* 0x0000000605057221 */ /* 0x000fce0000010000 */
.L_x_102:
[----:B------:R-:W-:-:S04]  /*1a00*/  HFMA2 R9, -RZ, RZ, 0, 0 ;  /* 0x00000000ff097431 */ /* 0x000fc800000001ff */
[----:B0-----:R-:W-:Y:S05]  /*1a10*/  RET.REL.NODEC R8 `(_Z17device_substitutePfS_j) ;  /* 0xffffffe408787950 */ /* 0x001fea0003c3ffff */
.L_x_103:
        /* <DEDUP_REMOVED lines=14> */
.L_x_105:


//--------------------- .nv.shared._Z18device_gauss_solvePfjS_ --------------------------
	.section	.nv.shared._Z18device_gauss_solvePfjS_,"aw",@nobits
	.sectionflags	@""
	.align	4
.nv.shared._Z18device_gauss_solvePfjS_:
	.zero		3056


//--------------------- .nv.shared.reserved.0     --------------------------
	.section	.nv.shared.reserved.0,"aw",@nobits
	.weak		__nv_reservedSMEM_offset_0_alias
	.size		__nv_reservedSMEM_offset_0_alias, 0, 64
	.other		__nv_reservedSMEM_offset_0_alias,@"STO_CUDA_RESERVED_SHARED STV_DEFAULT"
__nv_reservedSMEM_offset_0_alias:
	.zero		0
	.zero		64


//--------------------- .nv.constant0._Z18device_gauss_solvePfjS_ --------------------------
	.section	.nv.constant0._Z18device_gauss_solvePfjS_,"a",@progbits
	.sectionflags	@""
	.align	4
.nv.constant0._Z18device_gauss_solvePfjS_:
	.zero		920


//--------------------- .nv.constant0._Z17device_substitutePfS_j --------------------------
	.section	.nv.constant0._Z17device_substitutePfS_j,"a",@progbits
	.sectionflags	@""
	.align	4
.nv.constant0._Z17device_substitutePfS_j:
	.zero		916


//--------------------- SYMBOLS --------------------------

	.type		.nv.reservedSmem.offset0,@object
	.size		.nv.reservedSmem.offset0,0x4
	.type		.nv.reservedSmem.cap,@object
	.size		.nv.reservedSmem.cap,0x4
